//
// Generated by NVIDIA NVVM Compiler
//
// Compiler Build ID: CL-36424714
// Cuda compilation tools, release 13.0, V13.0.88
// Based on NVVM 20.0.0
//

.version 9.0
.target sm_100
.address_size 64

	// .globl	_Z22avoidBoundaries_kernalPfS_S_S_i
.extern .func  (.param .b32 func_retval0) vprintf
(
	.param .b64 vprintf_param_0,
	.param .b64 vprintf_param_1
)
;
// _ZZ12flock_kernalPfS_S_S_iiE16_cohesionVectorX has been demoted
// _ZZ12flock_kernalPfS_S_S_iiE16_cohesionVectorZ has been demoted
// _ZZ12flock_kernalPfS_S_S_iiE18numberOfNeighbours has been demoted
.global .align 1 .b8 _ZN34_INTERNAL_1c1218e1_4_k_cu_171b22764cuda3std3__45__cpo5beginE[1];
.global .align 1 .b8 _ZN34_INTERNAL_1c1218e1_4_k_cu_171b22764cuda3std3__45__cpo3endE[1];
.global .align 1 .b8 _ZN34_INTERNAL_1c1218e1_4_k_cu_171b22764cuda3std3__45__cpo6cbeginE[1];
.global .align 1 .b8 _ZN34_INTERNAL_1c1218e1_4_k_cu_171b22764cuda3std3__45__cpo4cendE[1];
.global .align 1 .b8 _ZN34_INTERNAL_1c1218e1_4_k_cu_171b22764cuda3std3__45__cpo6rbeginE[1];
.global .align 1 .b8 _ZN34_INTERNAL_1c1218e1_4_k_cu_171b22764cuda3std3__45__cpo4rendE[1];
.global .align 1 .b8 _ZN34_INTERNAL_1c1218e1_4_k_cu_171b22764cuda3std3__45__cpo7crbeginE[1];
.global .align 1 .b8 _ZN34_INTERNAL_1c1218e1_4_k_cu_171b22764cuda3std3__45__cpo5crendE[1];
.global .align 1 .b8 _ZN34_INTERNAL_1c1218e1_4_k_cu_171b22764cuda3std3__436_GLOBAL__N__1c1218e1_4_k_cu_171b22766ignoreE[1];
.global .align 1 .b8 _ZN34_INTERNAL_1c1218e1_4_k_cu_171b22764cuda3std3__419piecewise_constructE[1];
.global .align 1 .b8 _ZN34_INTERNAL_1c1218e1_4_k_cu_171b22764cuda3std3__48in_placeE[1];
.global .align 1 .b8 _ZN34_INTERNAL_1c1218e1_4_k_cu_171b22764cuda3std3__420unreachable_sentinelE[1];
.global .align 1 .b8 _ZN34_INTERNAL_1c1218e1_4_k_cu_171b22764cuda3std3__47nulloptE[1];
.global .align 1 .b8 _ZN34_INTERNAL_1c1218e1_4_k_cu_171b22764cuda3std3__48unexpectE[1];
.global .align 1 .b8 _ZN34_INTERNAL_1c1218e1_4_k_cu_171b22764cuda3std6ranges3__45__cpo4swapE[1];
.global .align 1 .b8 _ZN34_INTERNAL_1c1218e1_4_k_cu_171b22764cuda3std6ranges3__45__cpo9iter_moveE[1];
.global .align 1 .b8 _ZN34_INTERNAL_1c1218e1_4_k_cu_171b22764cuda3std6ranges3__45__cpo5beginE[1];
.global .align 1 .b8 _ZN34_INTERNAL_1c1218e1_4_k_cu_171b22764cuda3std6ranges3__45__cpo3endE[1];
.global .align 1 .b8 _ZN34_INTERNAL_1c1218e1_4_k_cu_171b22764cuda3std6ranges3__45__cpo6cbeginE[1];
.global .align 1 .b8 _ZN34_INTERNAL_1c1218e1_4_k_cu_171b22764cuda3std6ranges3__45__cpo4cendE[1];
.global .align 1 .b8 _ZN34_INTERNAL_1c1218e1_4_k_cu_171b22764cuda3std6ranges3__45__cpo7advanceE[1];
.global .align 1 .b8 _ZN34_INTERNAL_1c1218e1_4_k_cu_171b22764cuda3std6ranges3__45__cpo9iter_swapE[1];
.global .align 1 .b8 _ZN34_INTERNAL_1c1218e1_4_k_cu_171b22764cuda3std6ranges3__45__cpo4nextE[1];
.global .align 1 .b8 _ZN34_INTERNAL_1c1218e1_4_k_cu_171b22764cuda3std6ranges3__45__cpo4prevE[1];
.global .align 1 .b8 _ZN34_INTERNAL_1c1218e1_4_k_cu_171b22764cuda3std6ranges3__45__cpo4dataE[1];
.global .align 1 .b8 _ZN34_INTERNAL_1c1218e1_4_k_cu_171b22764cuda3std6ranges3__45__cpo5cdataE[1];
.global .align 1 .b8 _ZN34_INTERNAL_1c1218e1_4_k_cu_171b22764cuda3std6ranges3__45__cpo4sizeE[1];
.global .align 1 .b8 _ZN34_INTERNAL_1c1218e1_4_k_cu_171b22764cuda3std6ranges3__45__cpo5ssizeE[1];
.global .align 1 .b8 _ZN34_INTERNAL_1c1218e1_4_k_cu_171b22764cuda3std6ranges3__45__cpo8distanceE[1];
.global .align 1 .b8 _ZN34_INTERNAL_1c1218e1_4_k_cu_171b22766thrust24THRUST_300001_SM_1000_NS8cuda_cub3parE[1];
.global .align 1 .b8 _ZN34_INTERNAL_1c1218e1_4_k_cu_171b22766thrust24THRUST_300001_SM_1000_NS8cuda_cub10par_nosyncE[1];
.global .align 1 .b8 _ZN34_INTERNAL_1c1218e1_4_k_cu_171b22766thrust24THRUST_300001_SM_1000_NS6system6detail10sequential3seqE[1];
.global .align 1 .b8 _ZN34_INTERNAL_1c1218e1_4_k_cu_171b22766thrust24THRUST_300001_SM_1000_NS6system3cpp3parE[1];
.global .align 1 .b8 _ZN34_INTERNAL_1c1218e1_4_k_cu_171b22766thrust24THRUST_300001_SM_1000_NS12placeholders2_1E[1];
.global .align 1 .b8 _ZN34_INTERNAL_1c1218e1_4_k_cu_171b22766thrust24THRUST_300001_SM_1000_NS12placeholders2_2E[1];
.global .align 1 .b8 _ZN34_INTERNAL_1c1218e1_4_k_cu_171b22766thrust24THRUST_300001_SM_1000_NS12placeholders2_3E[1];
.global .align 1 .b8 _ZN34_INTERNAL_1c1218e1_4_k_cu_171b22766thrust24THRUST_300001_SM_1000_NS12placeholders2_4E[1];
.global .align 1 .b8 _ZN34_INTERNAL_1c1218e1_4_k_cu_171b22766thrust24THRUST_300001_SM_1000_NS12placeholders2_5E[1];
.global .align 1 .b8 _ZN34_INTERNAL_1c1218e1_4_k_cu_171b22766thrust24THRUST_300001_SM_1000_NS12placeholders2_6E[1];
.global .align 1 .b8 _ZN34_INTERNAL_1c1218e1_4_k_cu_171b22766thrust24THRUST_300001_SM_1000_NS12placeholders2_7E[1];
.global .align 1 .b8 _ZN34_INTERNAL_1c1218e1_4_k_cu_171b22766thrust24THRUST_300001_SM_1000_NS12placeholders2_8E[1];
.global .align 1 .b8 _ZN34_INTERNAL_1c1218e1_4_k_cu_171b22766thrust24THRUST_300001_SM_1000_NS12placeholders2_9E[1];
.global .align 1 .b8 _ZN34_INTERNAL_1c1218e1_4_k_cu_171b22766thrust24THRUST_300001_SM_1000_NS12placeholders3_10E[1];
.global .align 1 .b8 _ZN34_INTERNAL_1c1218e1_4_k_cu_171b22766thrust24THRUST_300001_SM_1000_NS3seqE[1];
.global .align 1 .b8 _ZN34_INTERNAL_1c1218e1_4_k_cu_171b22766thrust24THRUST_300001_SM_1000_NS6deviceE[1];
.global .align 1 .b8 $str[15] = {100, 105, 115, 116, 97, 110, 99, 101, 58, 32, 37, 102, 32, 10};
.global .align 1 .b8 $str$4[9] = {105, 100, 58, 32, 37, 100, 32, 10};
.global .align 1 .b8 $str$5[29] = {100, 105, 115, 116, 97, 110, 99, 101, 32, 102, 114, 111, 109, 32, 102, 117, 110, 99, 116, 105, 111, 110, 58, 32, 37, 102, 32, 10};
.global .align 1 .b8 $str$6[29] = {84, 104, 114, 101, 97, 100, 32, 120, 58, 32, 37, 100, 44, 32, 84, 104, 114, 101, 97, 100, 32, 121, 58, 32, 37, 100, 32, 10};
.global .align 1 .b8 $str$7[31] = {112, 111, 115, 105, 116, 105, 111, 110, 32, 58, 32, 37, 102, 44, 32, 37, 102, 32, 105, 100, 58, 32, 37, 100, 44, 32, 37, 100, 32, 10};
.global .align 1 .b8 $str$8[28] = {99, 111, 104, 101, 115, 105, 111, 110, 32, 49, 58, 32, 37, 102, 44, 32, 37, 102, 32, 105, 100, 58, 32, 37, 100, 32, 10};
.global .align 1 .b8 $str$9[16] = {65, 100, 100, 32, 110, 101, 105, 103, 104, 98, 111, 117, 114, 32, 10};
.global .align 1 .b8 $str$10[22] = {110, 101, 105, 103, 104, 98, 111, 117, 114, 115, 32, 37, 100, 32, 105, 100, 58, 32, 37, 100, 10};
.global .align 1 .b8 $str$11[37] = {84, 104, 114, 101, 97, 100, 32, 83, 101, 114, 105, 97, 108, 32, 120, 32, 58, 32, 37, 100, 44, 32, 84, 104, 114, 101, 97, 100, 32, 121, 58, 32, 37, 100, 32, 10};
.global .align 1 .b8 $str$12[28] = {99, 111, 104, 101, 115, 105, 111, 110, 32, 51, 58, 32, 37, 102, 44, 32, 37, 102, 32, 105, 100, 58, 32, 37, 100, 32, 10};
.global .align 1 .b8 $str$13[29] = {112, 111, 115, 105, 116, 105, 111, 110, 32, 50, 58, 32, 37, 102, 44, 32, 37, 102, 32, 105, 100, 58, 32, 37, 100, 44, 32, 10};
.global .align 1 .b8 $str$14[26] = {100, 105, 118, 105, 115, 105, 111, 110, 58, 32, 37, 102, 44, 32, 37, 102, 32, 105, 100, 58, 32, 37, 100, 32, 10};
.global .align 1 .b8 $str$15[28] = {99, 111, 104, 101, 115, 105, 111, 110, 32, 52, 58, 32, 37, 102, 44, 32, 37, 102, 32, 105, 100, 58, 32, 37, 100, 32, 10};
.global .align 1 .b8 $str$16[28] = {118, 101, 108, 32, 50, 58, 32, 37, 102, 44, 32, 37, 102, 44, 32, 37, 102, 32, 32, 32, 105, 100, 58, 32, 37, 100, 10};
.global .align 1 .b8 $str$17[28] = {110, 101, 119, 32, 118, 101, 108, 58, 32, 37, 102, 44, 32, 37, 102, 44, 32, 37, 102, 32, 105, 100, 32, 37, 100, 32, 10};

.visible .entry _Z22avoidBoundaries_kernalPfS_S_S_i(
	.param .u64 .ptr .align 1 _Z22avoidBoundaries_kernalPfS_S_S_i_param_0,
	.param .u64 .ptr .align 1 _Z22avoidBoundaries_kernalPfS_S_S_i_param_1,
	.param .u64 .ptr .align 1 _Z22avoidBoundaries_kernalPfS_S_S_i_param_2,
	.param .u64 .ptr .align 1 _Z22avoidBoundaries_kernalPfS_S_S_i_param_3,
	.param .u32 _Z22avoidBoundaries_kernalPfS_S_S_i_param_4
)
{
	.reg .pred 	%p<10>;
	.reg .b32 	%r<6>;
	.reg .b32 	%f<13>;
	.reg .b64 	%rd<15>;

	ld.param.u64 	%rd3, [_Z22avoidBoundaries_kernalPfS_S_S_i_param_0];
	ld.param.u64 	%rd4, [_Z22avoidBoundaries_kernalPfS_S_S_i_param_1];
	ld.param.u64 	%rd5, [_Z22avoidBoundaries_kernalPfS_S_S_i_param_2];
	ld.param.u64 	%rd6, [_Z22avoidBoundaries_kernalPfS_S_S_i_param_3];
	ld.param.u32 	%r2, [_Z22avoidBoundaries_kernalPfS_S_S_i_param_4];
	mov.u32 	%r3, %ctaid.x;
	mov.u32 	%r4, %ntid.x;
	mov.u32 	%r5, %tid.x;
	mad.lo.s32 	%r1, %r3, %r4, %r5;
	setp.ge.u32 	%p1, %r1, %r2;
	@%p1 bra 	$L__BB0_13;
	cvta.to.global.u64 	%rd7, %rd6;
	cvta.to.global.u64 	%rd8, %rd4;
	mul.wide.u32 	%rd9, %r1, 4;
	add.s64 	%rd10, %rd8, %rd9;
	ld.global.f32 	%f1, [%rd10];
	setp.ltu.f32 	%p2, %f1, 0f40000000;
	add.s64 	%rd1, %rd7, %rd9;
	@%p2 bra 	$L__BB0_4;
	ld.global.f32 	%f2, [%rd1];
	setp.leu.f32 	%p3, %f2, 0f00000000;
	@%p3 bra 	$L__BB0_4;
	neg.f32 	%f7, %f2;
	st.global.f32 	[%rd1], %f7;
	bra.uni 	$L__BB0_13;
$L__BB0_4:
	setp.gtu.f32 	%p4, %f1, 0fC0000000;
	@%p4 bra 	$L__BB0_7;
	ld.global.f32 	%f3, [%rd1];
	setp.geu.f32 	%p5, %f3, 0f00000000;
	@%p5 bra 	$L__BB0_7;
	neg.f32 	%f8, %f3;
	st.global.f32 	[%rd1], %f8;
	bra.uni 	$L__BB0_13;
$L__BB0_7:
	cvta.to.global.u64 	%rd11, %rd3;
	add.s64 	%rd13, %rd11, %rd9;
	ld.global.f32 	%f4, [%rd13];
	setp.ltu.f32 	%p6, %f4, 0f40000000;
	cvta.to.global.u64 	%rd14, %rd5;
	add.s64 	%rd2, %rd14, %rd9;
	@%p6 bra 	$L__BB0_10;
	ld.global.f32 	%f5, [%rd2];
	setp.leu.f32 	%p7, %f5, 0f00000000;
	@%p7 bra 	$L__BB0_10;
	neg.f32 	%f9, %f5;
	ld.global.f32 	%f10, [%rd1];
	st.global.f32 	[%rd2], %f9;
	st.global.f32 	[%rd1], %f10;
	bra.uni 	$L__BB0_13;
$L__BB0_10:
	setp.gtu.f32 	%p8, %f4, 0fC0000000;
	@%p8 bra 	$L__BB0_13;
	ld.global.f32 	%f6, [%rd2];
	setp.geu.f32 	%p9, %f6, 0f00000000;
	@%p9 bra 	$L__BB0_13;
	neg.f32 	%f11, %f6;
	ld.global.f32 	%f12, [%rd1];
	st.global.f32 	[%rd2], %f11;
	st.global.f32 	[%rd1], %f12;
$L__BB0_13:
	ret;

}
	// .globl	_Z16updatePos_kernalPfS_S_S_i
.visible .entry _Z16updatePos_kernalPfS_S_S_i(
	.param .u64 .ptr .align 1 _Z16updatePos_kernalPfS_S_S_i_param_0,
	.param .u64 .ptr .align 1 _Z16updatePos_kernalPfS_S_S_i_param_1,
	.param .u64 .ptr .align 1 _Z16updatePos_kernalPfS_S_S_i_param_2,
	.param .u64 .ptr .align 1 _Z16updatePos_kernalPfS_S_S_i_param_3,
	.param .u32 _Z16updatePos_kernalPfS_S_S_i_param_4
)
{
	.local .align 8 .b8 	__local_depot1[8];
	.reg .b64 	%SP;
	.reg .b64 	%SPL;
	.reg .pred 	%p<2>;
	.reg .b32 	%r<8>;
	.reg .b32 	%f<7>;
	.reg .b64 	%rd<18>;

	mov.u64 	%SPL, __local_depot1;
	cvta.local.u64 	%SP, %SPL;
	ld.param.u64 	%rd1, [_Z16updatePos_kernalPfS_S_S_i_param_0];
	ld.param.u64 	%rd2, [_Z16updatePos_kernalPfS_S_S_i_param_1];
	ld.param.u64 	%rd3, [_Z16updatePos_kernalPfS_S_S_i_param_2];
	ld.param.u64 	%rd4, [_Z16updatePos_kernalPfS_S_S_i_param_3];
	ld.param.u32 	%r2, [_Z16updatePos_kernalPfS_S_S_i_param_4];
	mov.u32 	%r3, %ctaid.x;
	mov.u32 	%r4, %ntid.x;
	mov.u32 	%r5, %tid.x;
	mad.lo.s32 	%r1, %r3, %r4, %r5;
	setp.ge.u32 	%p1, %r1, %r2;
	@%p1 bra 	$L__BB1_2;
	add.u64 	%rd5, %SP, 0;
	add.u64 	%rd6, %SPL, 0;
	cvta.to.global.u64 	%rd7, %rd3;
	cvta.to.global.u64 	%rd8, %rd1;
	cvta.to.global.u64 	%rd9, %rd4;
	cvta.to.global.u64 	%rd10, %rd2;
	st.local.u32 	[%rd6], %r1;
	mov.u64 	%rd11, $str$4;
	cvta.global.u64 	%rd12, %rd11;
	{ // callseq 0, 0
	.param .b64 param0;
	st.param.b64 	[param0], %rd12;
	.param .b64 param1;
	st.param.b64 	[param1], %rd5;
	.param .b32 retval0;
	call.uni (retval0), 
	vprintf, 
	(
	param0, 
	param1
	);
	ld.param.b32 	%r6, [retval0];
	} // callseq 0
	mul.wide.u32 	%rd13, %r1, 4;
	add.s64 	%rd14, %rd7, %rd13;
	ld.global.f32 	%f1, [%rd14];
	add.s64 	%rd15, %rd8, %rd13;
	ld.global.f32 	%f2, [%rd15];
	add.f32 	%f3, %f1, %f2;
	st.global.f32 	[%rd15], %f3;
	add.s64 	%rd16, %rd9, %rd13;
	ld.global.f32 	%f4, [%rd16];
	add.s64 	%rd17, %rd10, %rd13;
	ld.global.f32 	%f5, [%rd17];
	add.f32 	%f6, %f4, %f5;
	st.global.f32 	[%rd17], %f6;
$L__BB1_2:
	ret;

}
	// .globl	_Z15limitVel_kernalfPfS_S_S_i
.visible .entry _Z15limitVel_kernalfPfS_S_S_i(
	.param .f32 _Z15limitVel_kernalfPfS_S_S_i_param_0,
	.param .u64 .ptr .align 1 _Z15limitVel_kernalfPfS_S_S_i_param_1,
	.param .u64 .ptr .align 1 _Z15limitVel_kernalfPfS_S_S_i_param_2,
	.param .u64 .ptr .align 1 _Z15limitVel_kernalfPfS_S_S_i_param_3,
	.param .u64 .ptr .align 1 _Z15limitVel_kernalfPfS_S_S_i_param_4,
	.param .u32 _Z15limitVel_kernalfPfS_S_S_i_param_5
)
{
	.reg .pred 	%p<3>;
	.reg .b32 	%r<6>;
	.reg .b32 	%f<12>;
	.reg .b64 	%rd<8>;

	ld.param.f32 	%f3, [_Z15limitVel_kernalfPfS_S_S_i_param_0];
	ld.param.u64 	%rd3, [_Z15limitVel_kernalfPfS_S_S_i_param_3];
	ld.param.u64 	%rd4, [_Z15limitVel_kernalfPfS_S_S_i_param_4];
	ld.param.u32 	%r2, [_Z15limitVel_kernalfPfS_S_S_i_param_5];
	mov.u32 	%r3, %ctaid.x;
	mov.u32 	%r4, %ntid.x;
	mov.u32 	%r5, %tid.x;
	mad.lo.s32 	%r1, %r3, %r4, %r5;
	setp.ge.u32 	%p1, %r1, %r2;
	@%p1 bra 	$L__BB2_3;
	cvta.to.global.u64 	%rd5, %rd3;
	cvta.to.global.u64 	%rd6, %rd4;
	mul.wide.u32 	%rd7, %r1, 4;
	add.s64 	%rd1, %rd5, %rd7;
	ld.global.f32 	%f1, [%rd1];
	add.s64 	%rd2, %rd6, %rd7;
	ld.global.f32 	%f4, [%rd2];
	mul.f32 	%f5, %f4, %f4;
	fma.rn.f32 	%f6, %f1, %f4, %f5;
	sqrt.rn.f32 	%f2, %f6;
	setp.leu.f32 	%p2, %f2, %f3;
	@%p2 bra 	$L__BB2_3;
	div.rn.f32 	%f7, %f1, %f2;
	mul.f32 	%f8, %f3, %f7;
	st.global.f32 	[%rd1], %f8;
	ld.global.f32 	%f9, [%rd2];
	div.rn.f32 	%f10, %f9, %f2;
	mul.f32 	%f11, %f3, %f10;
	st.global.f32 	[%rd2], %f11;
$L__BB2_3:
	ret;

}
	// .globl	_Z12flock_kernalPfS_S_S_ii
.visible .entry _Z12flock_kernalPfS_S_S_ii(
	.param .u64 .ptr .align 1 _Z12flock_kernalPfS_S_S_ii_param_0,
	.param .u64 .ptr .align 1 _Z12flock_kernalPfS_S_S_ii_param_1,
	.param .u64 .ptr .align 1 _Z12flock_kernalPfS_S_S_ii_param_2,
	.param .u64 .ptr .align 1 _Z12flock_kernalPfS_S_S_ii_param_3,
	.param .u32 _Z12flock_kernalPfS_S_S_ii_param_4,
	.param .u32 _Z12flock_kernalPfS_S_S_ii_param_5
)
{
	.local .align 8 .b8 	__local_depot3[40];
	.reg .b64 	%SP;
	.reg .b64 	%SPL;
	.reg .pred 	%p<8>;
	.reg .b32 	%r<56>;
	.reg .b32 	%f<48>;
	.reg .b64 	%rd<61>;
	.reg .b64 	%fd<19>;
	// demoted variable
	.shared .align 4 .b8 _ZZ12flock_kernalPfS_S_S_iiE16_cohesionVectorX[80];
	// demoted variable
	.shared .align 4 .b8 _ZZ12flock_kernalPfS_S_S_iiE16_cohesionVectorZ[80];
	// demoted variable
	.shared .align 4 .b8 _ZZ12flock_kernalPfS_S_S_iiE18numberOfNeighbours[80];
	mov.u64 	%SPL, __local_depot3;
	cvta.local.u64 	%SP, %SPL;
	ld.param.u64 	%rd8, [_Z12flock_kernalPfS_S_S_ii_param_0];
	ld.param.u64 	%rd9, [_Z12flock_kernalPfS_S_S_ii_param_1];
	ld.param.u32 	%r7, [_Z12flock_kernalPfS_S_S_ii_param_5];
	cvta.to.global.u64 	%rd1, %rd9;
	cvta.to.global.u64 	%rd2, %rd8;
	add.u64 	%rd10, %SP, 8;
	add.u64 	%rd3, %SPL, 8;
	mov.u32 	%r8, %ctaid.x;
	mov.u32 	%r9, %ntid.x;
	mov.u32 	%r10, %tid.x;
	mad.lo.s32 	%r1, %r8, %r9, %r10;
	mov.u32 	%r11, %ctaid.y;
	mov.u32 	%r12, %ntid.y;
	mov.u32 	%r13, %tid.y;
	mad.lo.s32 	%r14, %r11, %r12, %r13;
	max.u32 	%r15, %r1, %r14;
	setp.ge.u32 	%p1, %r15, %r7;
	shl.b32 	%r16, %r1, 2;
	mov.u32 	%r17, _ZZ12flock_kernalPfS_S_S_iiE18numberOfNeighbours;
	add.s32 	%r3, %r17, %r16;
	mov.u32 	%r18, _ZZ12flock_kernalPfS_S_S_iiE16_cohesionVectorX;
	add.s32 	%r4, %r18, %r16;
	mov.u32 	%r19, _ZZ12flock_kernalPfS_S_S_iiE16_cohesionVectorZ;
	add.s32 	%r5, %r19, %r16;
	@%p1 bra 	$L__BB3_4;
	mov.b32 	%r20, 0;
	st.shared.u32 	[%r3], %r20;
	st.shared.u32 	[%r4], %r20;
	st.shared.u32 	[%r5], %r20;
	bar.sync 	0;
	setp.eq.s32 	%p2, %r1, %r14;
	@%p2 bra 	$L__BB3_4;
	mul.wide.u32 	%rd11, %r1, 4;
	add.s64 	%rd12, %rd2, %rd11;
	ld.global.f32 	%f1, [%rd12];
	add.s64 	%rd13, %rd1, %rd11;
	ld.global.f32 	%f2, [%rd13];
	mul.wide.u32 	%rd14, %r14, 4;
	add.s64 	%rd4, %rd2, %rd14;
	ld.global.f32 	%f3, [%rd4];
	add.s64 	%rd5, %rd1, %rd14;
	ld.global.f32 	%f4, [%rd5];
	sub.f32 	%f5, %f1, %f3;
	sub.f32 	%f6, %f2, %f4;
	mul.f32 	%f7, %f6, %f6;
	fma.rn.f32 	%f8, %f5, %f5, %f7;
	sqrt.rn.f32 	%f9, %f8;
	cvt.f64.f32 	%fd1, %f9;
	add.u64 	%rd15, %SP, 0;
	add.u64 	%rd16, %SPL, 0;
	st.local.f64 	[%rd16], %fd1;
	mov.u64 	%rd17, $str;
	cvta.global.u64 	%rd18, %rd17;
	{ // callseq 1, 0
	.param .b64 param0;
	st.param.b64 	[param0], %rd18;
	.param .b64 param1;
	st.param.b64 	[param1], %rd15;
	.param .b32 retval0;
	call.uni (retval0), 
	vprintf, 
	(
	param0, 
	param1
	);
	ld.param.b32 	%r21, [retval0];
	} // callseq 1
	st.local.f64 	[%rd3], %fd1;
	mov.u64 	%rd19, $str$5;
	cvta.global.u64 	%rd20, %rd19;
	{ // callseq 2, 0
	.param .b64 param0;
	st.param.b64 	[param0], %rd20;
	.param .b64 param1;
	st.param.b64 	[param1], %rd10;
	.param .b32 retval0;
	call.uni (retval0), 
	vprintf, 
	(
	param0, 
	param1
	);
	ld.param.b32 	%r23, [retval0];
	} // callseq 2
	ld.global.f32 	%f10, [%rd12];
	ld.global.f32 	%f11, [%rd13];
	ld.global.f32 	%f12, [%rd4];
	ld.global.f32 	%f13, [%rd5];
	sub.f32 	%f14, %f10, %f12;
	sub.f32 	%f15, %f11, %f13;
	mul.f32 	%f16, %f15, %f15;
	fma.rn.f32 	%f17, %f14, %f14, %f16;
	sqrt.rn.f32 	%f18, %f17;
	cvt.f64.f32 	%fd2, %f18;
	add.u64 	%rd23, %SPL, 0;
	st.local.f64 	[%rd23], %fd2;
	{ // callseq 3, 0
	.param .b64 param0;
	st.param.b64 	[param0], %rd18;
	.param .b64 param1;
	st.param.b64 	[param1], %rd15;
	.param .b32 retval0;
	call.uni (retval0), 
	vprintf, 
	(
	param0, 
	param1
	);
	ld.param.b32 	%r25, [retval0];
	} // callseq 3
	setp.geu.f64 	%p3, %fd2, 0d3FC999999999999A;
	@%p3 bra 	$L__BB3_4;
	st.local.v2.u32 	[%rd3], {%r1, %r14};
	mov.u64 	%rd24, $str$6;
	cvta.global.u64 	%rd25, %rd24;
	{ // callseq 4, 0
	.param .b64 param0;
	st.param.b64 	[param0], %rd25;
	.param .b64 param1;
	st.param.b64 	[param1], %rd10;
	.param .b32 retval0;
	call.uni (retval0), 
	vprintf, 
	(
	param0, 
	param1
	);
	ld.param.b32 	%r27, [retval0];
	} // callseq 4
	ld.global.f32 	%f19, [%rd4];
	cvt.f64.f32 	%fd3, %f19;
	ld.global.f32 	%f20, [%rd5];
	cvt.f64.f32 	%fd4, %f20;
	st.local.f64 	[%rd3], %fd3;
	st.local.f64 	[%rd3+8], %fd4;
	st.local.v2.u32 	[%rd3+16], {%r1, %r14};
	mov.u64 	%rd27, $str$7;
	cvta.global.u64 	%rd28, %rd27;
	{ // callseq 5, 0
	.param .b64 param0;
	st.param.b64 	[param0], %rd28;
	.param .b64 param1;
	st.param.b64 	[param1], %rd10;
	.param .b32 retval0;
	call.uni (retval0), 
	vprintf, 
	(
	param0, 
	param1
	);
	ld.param.b32 	%r29, [retval0];
	} // callseq 5
	ld.global.f32 	%f21, [%rd4];
	atom.shared.add.f32 	%f22, [%r4], %f21;
	ld.global.f32 	%f23, [%rd5];
	atom.shared.add.f32 	%f24, [%r5], %f23;
	ld.shared.f32 	%f25, [%r4];
	cvt.f64.f32 	%fd5, %f25;
	ld.shared.f32 	%f26, [%r5];
	cvt.f64.f32 	%fd6, %f26;
	st.local.f64 	[%rd3], %fd5;
	st.local.f64 	[%rd3+8], %fd6;
	st.local.u32 	[%rd3+16], %r1;
	mov.u64 	%rd29, $str$8;
	cvta.global.u64 	%rd30, %rd29;
	{ // callseq 6, 0
	.param .b64 param0;
	st.param.b64 	[param0], %rd30;
	.param .b64 param1;
	st.param.b64 	[param1], %rd10;
	.param .b32 retval0;
	call.uni (retval0), 
	vprintf, 
	(
	param0, 
	param1
	);
	ld.param.b32 	%r31, [retval0];
	} // callseq 6
	mov.u64 	%rd31, $str$9;
	cvta.global.u64 	%rd32, %rd31;
	{ // callseq 7, 0
	.param .b64 param0;
	st.param.b64 	[param0], %rd32;
	.param .b64 param1;
	st.param.b64 	[param1], 0;
	.param .b32 retval0;
	call.uni (retval0), 
	vprintf, 
	(
	param0, 
	param1
	);
	ld.param.b32 	%r33, [retval0];
	} // callseq 7
	atom.shared.add.u32 	%r35, [%r3], 1;
	ld.shared.u32 	%r36, [%r3];
	st.local.v2.u32 	[%rd3], {%r36, %r1};
	mov.u64 	%rd33, $str$10;
	cvta.global.u64 	%rd34, %rd33;
	{ // callseq 8, 0
	.param .b64 param0;
	st.param.b64 	[param0], %rd34;
	.param .b64 param1;
	st.param.b64 	[param1], %rd10;
	.param .b32 retval0;
	call.uni (retval0), 
	vprintf, 
	(
	param0, 
	param1
	);
	ld.param.b32 	%r37, [retval0];
	} // callseq 8
$L__BB3_4:
	setp.ge.u32 	%p4, %r1, %r7;
	bar.sync 	0;
	setp.ne.s32 	%p5, %r14, 0;
	or.pred  	%p6, %p5, %p4;
	@%p6 bra 	$L__BB3_7;
	mov.b32 	%r39, 0;
	st.local.v2.u32 	[%rd3], {%r1, %r39};
	mov.u64 	%rd35, $str$11;
	cvta.global.u64 	%rd36, %rd35;
	{ // callseq 9, 0
	.param .b64 param0;
	st.param.b64 	[param0], %rd36;
	.param .b64 param1;
	st.param.b64 	[param1], %rd10;
	.param .b32 retval0;
	call.uni (retval0), 
	vprintf, 
	(
	param0, 
	param1
	);
	ld.param.b32 	%r40, [retval0];
	} // callseq 9
	ld.shared.u32 	%r42, [%r3];
	setp.eq.s32 	%p7, %r42, 0;
	@%p7 bra 	$L__BB3_7;
	ld.param.u64 	%rd60, [_Z12flock_kernalPfS_S_S_ii_param_3];
	ld.param.u64 	%rd59, [_Z12flock_kernalPfS_S_S_ii_param_2];
	ld.shared.f32 	%f27, [%r4];
	cvt.f64.f32 	%fd7, %f27;
	ld.shared.f32 	%f28, [%r5];
	cvt.f64.f32 	%fd8, %f28;
	st.local.f64 	[%rd3], %fd7;
	st.local.f64 	[%rd3+8], %fd8;
	st.local.u32 	[%rd3+16], %r1;
	mov.u64 	%rd38, $str$12;
	cvta.global.u64 	%rd39, %rd38;
	{ // callseq 10, 0
	.param .b64 param0;
	st.param.b64 	[param0], %rd39;
	.param .b64 param1;
	st.param.b64 	[param1], %rd10;
	.param .b32 retval0;
	call.uni (retval0), 
	vprintf, 
	(
	param0, 
	param1
	);
	ld.param.b32 	%r43, [retval0];
	} // callseq 10
	mul.wide.u32 	%rd41, %r1, 4;
	add.s64 	%rd42, %rd2, %rd41;
	ld.global.f32 	%f29, [%rd42];
	cvt.f64.f32 	%fd9, %f29;
	add.s64 	%rd43, %rd1, %rd41;
	ld.global.f32 	%f30, [%rd43];
	cvt.f64.f32 	%fd10, %f30;
	st.local.f64 	[%rd3], %fd9;
	st.local.f64 	[%rd3+8], %fd10;
	st.local.u32 	[%rd3+16], %r1;
	mov.u64 	%rd44, $str$13;
	cvta.global.u64 	%rd45, %rd44;
	{ // callseq 11, 0
	.param .b64 param0;
	st.param.b64 	[param0], %rd45;
	.param .b64 param1;
	st.param.b64 	[param1], %rd10;
	.param .b32 retval0;
	call.uni (retval0), 
	vprintf, 
	(
	param0, 
	param1
	);
	ld.param.b32 	%r45, [retval0];
	} // callseq 11
	ld.shared.f32 	%f31, [%r4];
	ld.shared.u32 	%r47, [%r3];
	cvt.rn.f32.u32 	%f32, %r47;
	div.rn.f32 	%f33, %f31, %f32;
	ld.shared.f32 	%f34, [%r5];
	div.rn.f32 	%f35, %f34, %f32;
	cvt.f64.f32 	%fd11, %f33;
	cvt.f64.f32 	%fd12, %f35;
	st.local.f64 	[%rd3], %fd11;
	st.local.f64 	[%rd3+8], %fd12;
	st.local.u32 	[%rd3+16], %r1;
	mov.u64 	%rd46, $str$14;
	cvta.global.u64 	%rd47, %rd46;
	{ // callseq 12, 0
	.param .b64 param0;
	st.param.b64 	[param0], %rd47;
	.param .b64 param1;
	st.param.b64 	[param1], %rd10;
	.param .b32 retval0;
	call.uni (retval0), 
	vprintf, 
	(
	param0, 
	param1
	);
	ld.param.b32 	%r48, [retval0];
	} // callseq 12
	ld.global.f32 	%f36, [%rd42];
	sub.f32 	%f37, %f33, %f36;
	st.shared.f32 	[%r4], %f37;
	ld.global.f32 	%f38, [%rd43];
	sub.f32 	%f39, %f35, %f38;
	st.shared.f32 	[%r5], %f39;
	cvt.f64.f32 	%fd13, %f37;
	cvt.f64.f32 	%fd14, %f39;
	st.local.f64 	[%rd3], %fd13;
	st.local.f64 	[%rd3+8], %fd14;
	st.local.u32 	[%rd3+16], %r1;
	mov.u64 	%rd48, $str$15;
	cvta.global.u64 	%rd49, %rd48;
	{ // callseq 13, 0
	.param .b64 param0;
	st.param.b64 	[param0], %rd49;
	.param .b64 param1;
	st.param.b64 	[param1], %rd10;
	.param .b32 retval0;
	call.uni (retval0), 
	vprintf, 
	(
	param0, 
	param1
	);
	ld.param.b32 	%r50, [retval0];
	} // callseq 13
	cvta.to.global.u64 	%rd50, %rd59;
	add.s64 	%rd51, %rd50, %rd41;
	ld.global.f32 	%f40, [%rd51];
	cvt.f64.f32 	%fd15, %f40;
	cvta.to.global.u64 	%rd52, %rd60;
	add.s64 	%rd53, %rd52, %rd41;
	ld.global.f32 	%f41, [%rd53];
	cvt.f64.f32 	%fd16, %f41;
	st.local.f64 	[%rd3], %fd15;
	mov.b64 	%rd54, 0;
	st.local.u64 	[%rd3+8], %rd54;
	st.local.f64 	[%rd3+16], %fd16;
	st.local.u32 	[%rd3+24], %r1;
	mov.u64 	%rd55, $str$16;
	cvta.global.u64 	%rd56, %rd55;
	{ // callseq 14, 0
	.param .b64 param0;
	st.param.b64 	[param0], %rd56;
	.param .b64 param1;
	st.param.b64 	[param1], %rd10;
	.param .b32 retval0;
	call.uni (retval0), 
	vprintf, 
	(
	param0, 
	param1
	);
	ld.param.b32 	%r52, [retval0];
	} // callseq 14
	ld.shared.f32 	%f42, [%r4];
	atom.global.add.f32 	%f43, [%rd51], %f42;
	ld.shared.f32 	%f44, [%r5];
	atom.global.add.f32 	%f45, [%rd53], %f44;
	ld.global.f32 	%f46, [%rd51];
	cvt.f64.f32 	%fd17, %f46;
	ld.global.f32 	%f47, [%rd53];
	cvt.f64.f32 	%fd18, %f47;
	st.local.f64 	[%rd3], %fd17;
	st.local.u64 	[%rd3+8], %rd54;
	st.local.f64 	[%rd3+16], %fd18;
	st.local.u32 	[%rd3+24], %r1;
	mov.u64 	%rd57, $str$17;
	cvta.global.u64 	%rd58, %rd57;
	{ // callseq 15, 0
	.param .b64 param0;
	st.param.b64 	[param0], %rd58;
	.param .b64 param1;
	st.param.b64 	[param1], %rd10;
	.param .b32 retval0;
	call.uni (retval0), 
	vprintf, 
	(
	param0, 
	param1
	);
	ld.param.b32 	%r54, [retval0];
	} // callseq 15
$L__BB3_7:
	ret;

}
	// .globl	_ZN3cub18CUB_300001_SM_10006detail11EmptyKernelIvEEvv
.visible .entry _ZN3cub18CUB_300001_SM_10006detail11EmptyKernelIvEEvv()
{


	ret;

}


// ===== COMPILED SASS (sm_100) =====

	.target	sm_100

	.elftype	@"ET_EXEC"


//--------------------- .note.nv.tkinfo           --------------------------
	.section	.note.nv.tkinfo,"",@"SHT_NOTE"
	.sectionflags	@"SHF_NOTE_NV_TKINFO"
	.tkinfo
        /*0018*/ 	.word	0x00000002
        /*0030*/ 	.string	""
        /*0030*/ 	.string	"ptxas"
        /*0030*/ 	.string	"Cuda compilation tools, release 13.0, V13.0.88"
        /*0030*/ 	.string	"Build cuda_13.0.r13.0/compiler.36424714_0"
        /*0030*/ 	.string	"-arch sm_100 -m 64 "



//--------------------- .note.nv.cuinfo           --------------------------
	.section	.note.nv.cuinfo,"",@"SHT_NOTE"
	.sectionflags	@"SHF_NOTE_NV_CUINFO"
        /*0018*/ 	.short	0x0002
        /*001a*/ 	.short	0x0064
        /*001c*/ 	.short	0x0082
	.zero		2


//--------------------- .nv.info                  --------------------------
	.section	.nv.info,"",@"SHT_CUDA_INFO"
	.align	4


	//----- nvinfo : EIATTR_REGCOUNT
	.align		4
        /*0000*/ 	.byte	0x04, 0x2f
        /*0002*/ 	.short	(.L_61 - .L_60)
	.align		4
.L_60:
        /*0004*/ 	.word	index@(_Z22avoidBoundaries_kernalPfS_S_S_i)
        /*0008*/ 	.word	0x0000000c


	//----- nvinfo : EIATTR_FRAME_SIZE
	.align		4
.L_61:
        /*000c*/ 	.byte	0x04, 0x11
        /*000e*/ 	.short	(.L_63 - .L_62)
	.align		4
.L_62:
        /*0010*/ 	.word	index@(_Z22avoidBoundaries_kernalPfS_S_S_i)
        /*0014*/ 	.word	0x00000000


	//----- nvinfo : EIATTR_REGCOUNT
	.align		4
.L_63:
        /*0018*/ 	.byte	0x04, 0x2f
        /*001a*/ 	.short	(.L_65 - .L_64)
	.align		4
.L_64:
        /*001c*/ 	.word	index@(_Z16updatePos_kernalPfS_S_S_i)
        /*0020*/ 	.word	0x00000018


	//----- nvinfo : EIATTR_FRAME_SIZE
	.align		4
.L_65:
        /*0024*/ 	.byte	0x04, 0x11
        /*0026*/ 	.short	(.L_67 - .L_66)
	.align		4
.L_66:
        /*0028*/ 	.word	index@(_Z16updatePos_kernalPfS_S_S_i)
        /*002c*/ 	.word	0x00000008


	//----- nvinfo : EIATTR_REGCOUNT
	.align		4
.L_67:
        /*0030*/ 	.byte	0x04, 0x2f
        /*0032*/ 	.short	(.L_69 - .L_68)
	.align		4
.L_68:
        /*0034*/ 	.word	index@(_Z15limitVel_kernalfPfS_S_S_i)
        /*0038*/ 	.word	0x00000013


	//----- nvinfo : EIATTR_FRAME_SIZE
	.align		4
.L_69:
        /*003c*/ 	.byte	0x04, 0x11
        /*003e*/ 	.short	(.L_71 - .L_70)
	.align		4
.L_70:
        /*0040*/ 	.word	index@($__internal_3_$__cuda_sm3x_div_rn_noftz_f32_slowpath)
        /*0044*/ 	.word	0x00000000


	//----- nvinfo : EIATTR_FRAME_SIZE
	.align		4
.L_71:
        /*0048*/ 	.byte	0x04, 0x11
        /*004a*/ 	.short	(.L_73 - .L_72)
	.align		4
.L_72:
        /*004c*/ 	.word	index@($__internal_2_$__cuda_sm20_sqrt_rn_f32_slowpath)
        /*0050*/ 	.word	0x00000000


	//----- nvinfo : EIATTR_FRAME_SIZE
	.align		4
.L_73:
        /*0054*/ 	.byte	0x04, 0x11
        /*0056*/ 	.short	(.L_75 - .L_74)
	.align		4
.L_74:
        /*0058*/ 	.word	index@(_Z15limitVel_kernalfPfS_S_S_i)
        /*005c*/ 	.word	0x00000000


	//----- nvinfo : EIATTR_REGCOUNT
	.align		4
.L_75:
        /*0060*/ 	.byte	0x04, 0x2f
        /*0062*/ 	.short	(.L_77 - .L_76)
	.align		4
.L_76:
        /*0064*/ 	.word	index@(_Z12flock_kernalPfS_S_S_ii)
        /*0068*/ 	.word	0x00000026


	//----- nvinfo : EIATTR_FRAME_SIZE
	.align		4
.L_77:
        /*006c*/ 	.byte	0x04, 0x11
        /*006e*/ 	.short	(.L_79 - .L_78)
	.align		4
.L_78:
        /*0070*/ 	.word	index@($__internal_1_$__cuda_sm3x_div_rn_noftz_f32_slowpath)
        /*0074*/ 	.word	0x00000028


	//----- nvinfo : EIATTR_FRAME_SIZE
	.align		4
.L_79:
        /*0078*/ 	.byte	0x04, 0x11
        /*007a*/ 	.short	(.L_81 - .L_80)
	.align		4
.L_80:
        /*007c*/ 	.word	index@($__internal_0_$__cuda_sm20_sqrt_rn_f32_slowpath)
        /*0080*/ 	.word	0x00000028


	//----- nvinfo : EIATTR_FRAME_SIZE
	.align		4
.L_81:
        /*0084*/ 	.byte	0x04, 0x11
        /*0086*/ 	.short	(.L_83 - .L_82)
	.align		4
.L_82:
        /*0088*/ 	.word	index@(_Z12flock_kernalPfS_S_S_ii)
        /*008c*/ 	.word	0x00000028


	//----- nvinfo : EIATTR_REGCOUNT
	.align		4
.L_83:
        /*0090*/ 	.byte	0x04, 0x2f
        /*0092*/ 	.short	(.L_85 - .L_84)
	.align		4
.L_84:
        /*0094*/ 	.word	index@(_ZN3cub18CUB_300001_SM_10006detail11EmptyKernelIvEEvv)
        /*0098*/ 	.word	0x00000004


	//----- nvinfo : EIATTR_FRAME_SIZE
	.align		4
.L_85:
        /*009c*/ 	.byte	0x04, 0x11
        /*009e*/ 	.short	(.L_87 - .L_86)
	.align		4
.L_86:
        /*00a0*/ 	.word	index@(_ZN3cub18CUB_300001_SM_10006detail11EmptyKernelIvEEvv)
        /*00a4*/ 	.word	0x00000000


	//----- nvinfo : EIATTR_MIN_STACK_SIZE
	.align		4
.L_87:
        /*00a8*/ 	.byte	0x04, 0x12
        /*00aa*/ 	.short	(.L_89 - .L_88)
	.align		4
.L_88:
        /*00ac*/ 	.word	index@(_ZN3cub18CUB_300001_SM_10006detail11EmptyKernelIvEEvv)
        /*00b0*/ 	.word	0x00000000


	//----- nvinfo : EIATTR_MIN_STACK_SIZE
	.align		4
.L_89:
        /*00b4*/ 	.byte	0x04, 0x12
        /*00b6*/ 	.short	(.L_91 - .L_90)
	.align		4
.L_90:
        /*00b8*/ 	.word	index@(_Z12flock_kernalPfS_S_S_ii)
        /*00bc*/ 	.word	0x00000028


	//----- nvinfo : EIATTR_MIN_STACK_SIZE
	.align		4
.L_91:
        /*00c0*/ 	.byte	0x04, 0x12
        /*00c2*/ 	.short	(.L_93 - .L_92)
	.align		4
.L_92:
        /*00c4*/ 	.word	index@(_Z15limitVel_kernalfPfS_S_S_i)
        /*00c8*/ 	.word	0x00000000


	//----- nvinfo : EIATTR_MIN_STACK_SIZE
	.align		4
.L_93:
        /*00cc*/ 	.byte	0x04, 0x12
        /*00ce*/ 	.short	(.L_95 - .L_94)
	.align		4
.L_94:
        /*00d0*/ 	.word	index@(_Z16updatePos_kernalPfS_S_S_i)
        /*00d4*/ 	.word	0x00000008


	//----- nvinfo : EIATTR_MIN_STACK_SIZE
	.align		4
.L_95:
        /*00d8*/ 	.byte	0x04, 0x12
        /*00da*/ 	.short	(.L_97 - .L_96)
	.align		4
.L_96:
        /*00dc*/ 	.word	index@(_Z22avoidBoundaries_kernalPfS_S_S_i)
        /*00e0*/ 	.word	0x00000000
.L_97:


//--------------------- .nv.compat                --------------------------
	.section	.nv.compat,"",@"SHT_CUDA_COMPAT_INFO"
	.align	4
        /*0000*/ 	.byte	0x02, 0x09, 0x00, 0x00, 0x02, 0x02, 0x01, 0x00, 0x02, 0x05, 0x05, 0x00, 0x03, 0x07, 0x01, 0x01
        /*0010*/ 	.byte	0x02, 0x03, 0x00, 0x00, 0x02, 0x06, 0x01, 0x00, 0x04, 0x0b, 0x08, 0x00, 0x01, 0x00, 0x00, 0x00
        /*0020*/ 	.byte	0x00, 0x00, 0x00, 0x00


//--------------------- .nv.info._ZN3cub18CUB_300001_SM_10006detail11EmptyKernelIvEEvv --------------------------
	.section	.nv.info._ZN3cub18CUB_300001_SM_10006detail11EmptyKernelIvEEvv,"",@"SHT_CUDA_INFO"
	.sectionflags	@""
	.align	4


	//----- nvinfo : EIATTR_CUDA_API_VERSION
	.align		4
        /*0000*/ 	.byte	0x04, 0x37
        /*0002*/ 	.short	(.L_99 - .L_98)
.L_98:
        /*0004*/ 	.word	0x00000082


	//----- nvinfo : EIATTR_SPARSE_MMA_MASK
	.align		4
.L_99:
        /*0008*/ 	.byte	0x03, 0x50
        /*000a*/ 	.short	0x0000


	//----- nvinfo : EIATTR_MAXREG_COUNT
	.align		4
        /*000c*/ 	.byte	0x03, 0x1b
        /*000e*/ 	.short	0x00ff


	//----- nvinfo : EIATTR_MERCURY_ISA_VERSION
	.align		4
        /*0010*/ 	.byte	0x03, 0x5f
        /*0012*/ 	.short	0x0101


	//----- nvinfo : EIATTR_VRC_CTA_INIT_COUNT
	.align		4
        /*0014*/ 	.byte	0x02, 0x4a
	.zero		1
	.zero		1


	//----- nvinfo : EIATTR_EXIT_INSTR_OFFSETS
	.align		4
        /*0018*/ 	.byte	0x04, 0x1c
        /*001a*/ 	.short	(.L_101 - .L_100)


	//   ....[0]....
.L_100:
        /*001c*/ 	.word	0x00000010


	//----- nvinfo : EIATTR_SW_WAR
	.align		4
.L_101:
        /*0020*/ 	.byte	0x04, 0x36
        /*0022*/ 	.short	(.L_103 - .L_102)
.L_102:
        /*0024*/ 	.word	0x00000008
.L_103:


//--------------------- .nv.info._Z12flock_kernalPfS_S_S_ii --------------------------
	.section	.nv.info._Z12flock_kernalPfS_S_S_ii,"",@"SHT_CUDA_INFO"
	.sectionflags	@""
	.align	4


	//----- nvinfo : EIATTR_CUDA_API_VERSION
	.align		4
        /*0000*/ 	.byte	0x04, 0x37
        /*0002*/ 	.short	(.L_105 - .L_104)
.L_104:
        /*0004*/ 	.word	0x00000082


	//----- nvinfo : EIATTR_KPARAM_INFO
	.align		4
.L_105:
        /*0008*/ 	.byte	0x04, 0x17
        /*000a*/ 	.short	(.L_107 - .L_106)
.L_106:
        /*000c*/ 	.word	0x00000000
        /*0010*/ 	.short	0x0005
        /*0012*/ 	.short	0x0024
        /*0014*/ 	.byte	0x00, 0xf0, 0x11, 0x00


	//----- nvinfo : EIATTR_KPARAM_INFO
	.align		4
.L_107:
        /*0018*/ 	.byte	0x04, 0x17
        /*001a*/ 	.short	(.L_109 - .L_108)
.L_108:
        /*001c*/ 	.word	0x00000000
        /*0020*/ 	.short	0x0004
        /*0022*/ 	.short	0x0020
        /*0024*/ 	.byte	0x00, 0xf0, 0x11, 0x00


	//----- nvinfo : EIATTR_KPARAM_INFO
	.align		4
.L_109:
        /*0028*/ 	.byte	0x04, 0x17
        /*002a*/ 	.short	(.L_111 - .L_110)
.L_110:
        /*002c*/ 	.word	0x00000000
        /*0030*/ 	.short	0x0003
        /*0032*/ 	.short	0x0018
        /*0034*/ 	.byte	0x00, 0xf5, 0x21, 0x00


	//----- nvinfo : EIATTR_KPARAM_INFO
	.align		4
.L_111:
        /*0038*/ 	.byte	0x04, 0x17
        /*003a*/ 	.short	(.L_113 - .L_112)
.L_112:
        /*003c*/ 	.word	0x00000000
        /*0040*/ 	.short	0x0002
        /*0042*/ 	.short	0x0010
        /*0044*/ 	.byte	0x00, 0xf5, 0x21, 0x00


	//----- nvinfo : EIATTR_KPARAM_INFO
	.align		4
.L_113:
        /*0048*/ 	.byte	0x04, 0x17
        /*004a*/ 	.short	(.L_115 - .L_114)
.L_114:
        /*004c*/ 	.word	0x00000000
        /*0050*/ 	.short	0x0001
        /*0052*/ 	.short	0x0008
        /*0054*/ 	.byte	0x00, 0xf5, 0x21, 0x00


	//----- nvinfo : EIATTR_KPARAM_INFO
	.align		4
.L_115:
        /*0058*/ 	.byte	0x04, 0x17
        /*005a*/ 	.short	(.L_117 - .L_116)
.L_116:
        /*005c*/ 	.word	0x00000000
        /*0060*/ 	.short	0x0000
        /*0062*/ 	.short	0x0000
        /*0064*/ 	.byte	0x00, 0xf5, 0x21, 0x00


	//----- nvinfo : EIATTR_SPARSE_MMA_MASK
	.align		4
.L_117:
        /*0068*/ 	.byte	0x03, 0x50
        /*006a*/ 	.short	0x0000


	//----- nvinfo : EIATTR_MAXREG_COUNT
	.align		4
        /*006c*/ 	.byte	0x03, 0x1b
        /*006e*/ 	.short	0x00ff


	//----- nvinfo : EIATTR_NUM_BARRIERS
	.align		4
        /*0070*/ 	.byte	0x02, 0x4c
        /*0072*/ 	.byte	0x01
	.zero		1


	//----- nvinfo : EIATTR_EXTERNS
	.align		4
        /*0074*/ 	.byte	0x04, 0x0f
        /*0076*/ 	.short	(.L_119 - .L_118)


	//   ....[0]....
	.align		4
.L_118:
        /*0078*/ 	.word	index@(vprintf)


	//----- nvinfo : EIATTR_MERCURY_ISA_VERSION
	.align		4
.L_119:
        /*007c*/ 	.byte	0x03, 0x5f
        /*007e*/ 	.short	0x0101


	//----- nvinfo : EIATTR_VRC_CTA_INIT_COUNT
	.align		4
        /*0080*/ 	.byte	0x02, 0x4a
	.zero		1
	.zero		1


	//----- nvinfo : EIATTR_SYSCALL_OFFSETS
	.align		4
        /*0084*/ 	.byte	0x04, 0x46
        /*0086*/ 	.short	(.L_121 - .L_120)


	//   ....[0]....
.L_120:
        /*0088*/ 	.word	0x000004b0


	//   ....[1]....
        /*008c*/ 	.word	0x00000560


	//   ....[2]....
        /*0090*/ 	.word	0x00000760


	//   ....[3]....
        /*0094*/ 	.word	0x00000830


	//   ....[4]....
        /*0098*/ 	.word	0x00000920


	//   ....[5]....
        /*009c*/ 	.word	0x00000af0


	//   ....[6]....
        /*00a0*/ 	.word	0x00000b60


	//   ....[7]....
        /*00a4*/ 	.word	0x00000c20


	//   ....[8]....
        /*00a8*/ 	.word	0x00000d40


	//   ....[9]....
        /*00ac*/ 	.word	0x00000e60


	//   ....[10]....
        /*00b0*/ 	.word	0x00000f90


	//   ....[11]....
        /*00b4*/ 	.word	0x00001250


	//   ....[12]....
        /*00b8*/ 	.word	0x00001380


	//   ....[13]....
        /*00bc*/ 	.word	0x000014c0


	//   ....[14]....
        /*00c0*/ 	.word	0x00001600


	//----- nvinfo : EIATTR_EXIT_INSTR_OFFSETS
	.align		4
.L_121:
        /*00c4*/ 	.byte	0x04, 0x1c
        /*00c6*/ 	.short	(.L_123 - .L_122)


	//   ....[0]....
.L_122:
        /*00c8*/ 	.word	0x00000c80


	//   ....[1]....
        /*00cc*/ 	.word	0x00000d70


	//   ....[2]....
        /*00d0*/ 	.word	0x00001610


	//----- nvinfo : EIATTR_CRS_STACK_SIZE
	.align		4
.L_123:
        /*00d4*/ 	.byte	0x04, 0x1e
        /*00d6*/ 	.short	(.L_125 - .L_124)
.L_124:
        /*00d8*/ 	.word	0x00000000


	//----- nvinfo : EIATTR_CBANK_PARAM_SIZE
	.align		4
.L_125:
        /*00dc*/ 	.byte	0x03, 0x19
        /*00de*/ 	.short	0x0028


	//----- nvinfo : EIATTR_PARAM_CBANK
	.align		4
        /*00e0*/ 	.byte	0x04, 0x0a
        /*00e2*/ 	.short	(.L_127 - .L_126)
	.align		4
.L_126:
        /*00e4*/ 	.word	index@(.nv.constant0._Z12flock_kernalPfS_S_S_ii)
        /*00e8*/ 	.short	0x0380
        /*00ea*/ 	.short	0x0028


	//----- nvinfo : EIATTR_SW_WAR
	.align		4
.L_127:
        /*00ec*/ 	.byte	0x04, 0x36
        /*00ee*/ 	.short	(.L_129 - .L_128)
.L_128:
        /*00f0*/ 	.word	0x00000008
.L_129:


//--------------------- .nv.info._Z15limitVel_kernalfPfS_S_S_i --------------------------
	.section	.nv.info._Z15limitVel_kernalfPfS_S_S_i,"",@"SHT_CUDA_INFO"
	.sectionflags	@""
	.align	4


	//----- nvinfo : EIATTR_CUDA_API_VERSION
	.align		4
        /*0000*/ 	.byte	0x04, 0x37
        /*0002*/ 	.short	(.L_131 - .L_130)
.L_130:
        /*0004*/ 	.word	0x00000082


	//----- nvinfo : EIATTR_KPARAM_INFO
	.align		4
.L_131:
        /*0008*/ 	.byte	0x04, 0x17
        /*000a*/ 	.short	(.L_133 - .L_132)
.L_132:
        /*000c*/ 	.word	0x00000000
        /*0010*/ 	.short	0x0005
        /*0012*/ 	.short	0x0028
        /*0014*/ 	.byte	0x00, 0xf0, 0x11, 0x00


	//----- nvinfo : EIATTR_KPARAM_INFO
	.align		4
.L_133:
        /*0018*/ 	.byte	0x04, 0x17
        /*001a*/ 	.short	(.L_135 - .L_134)
.L_134:
        /*001c*/ 	.word	0x00000000
        /*0020*/ 	.short	0x0004
        /*0022*/ 	.short	0x0020
        /*0024*/ 	.byte	0x00, 0xf5, 0x21, 0x00


	//----- nvinfo : EIATTR_KPARAM_INFO
	.align		4
.L_135:
        /*0028*/ 	.byte	0x04, 0x17
        /*002a*/ 	.short	(.L_137 - .L_136)
.L_136:
        /*002c*/ 	.word	0x00000000
        /*0030*/ 	.short	0x0003
        /*0032*/ 	.short	0x0018
        /*0034*/ 	.byte	0x00, 0xf5, 0x21, 0x00


	//----- nvinfo : EIATTR_KPARAM_INFO
	.align		4
.L_137:
        /*0038*/ 	.byte	0x04, 0x17
        /*003a*/ 	.short	(.L_139 - .L_138)
.L_138:
        /*003c*/ 	.word	0x00000000
        /*0040*/ 	.short	0x0002
        /*0042*/ 	.short	0x0010
        /*0044*/ 	.byte	0x00, 0xf5, 0x21, 0x00


	//----- nvinfo : EIATTR_KPARAM_INFO
	.align		4
.L_139:
        /*0048*/ 	.byte	0x04, 0x17
        /*004a*/ 	.short	(.L_141 - .L_140)
.L_140:
        /*004c*/ 	.word	0x00000000
        /*0050*/ 	.short	0x0001
        /*0052*/ 	.short	0x0008
        /*0054*/ 	.byte	0x00, 0xf5, 0x21, 0x00


	//----- nvinfo : EIATTR_KPARAM_INFO
	.align		4
.L_141:
        /*0058*/ 	.byte	0x04, 0x17
        /*005a*/ 	.short	(.L_143 - .L_142)
.L_142:
        /*005c*/ 	.word	0x00000000
        /*0060*/ 	.short	0x0000
        /*0062*/ 	.short	0x0000
        /*0064*/ 	.byte	0x00, 0xf0, 0x11, 0x00


	//----- nvinfo : EIATTR_SPARSE_MMA_MASK
	.align		4
.L_143:
        /*0068*/ 	.byte	0x03, 0x50
        /*006a*/ 	.short	0x0000


	//----- nvinfo : EIATTR_MAXREG_COUNT
	.align		4
        /*006c*/ 	.byte	0x03, 0x1b
        /*006e*/ 	.short	0x00ff


	//----- nvinfo : EIATTR_MERCURY_ISA_VERSION
	.align		4
        /*0070*/ 	.byte	0x03, 0x5f
        /*0072*/ 	.short	0x0101


	//----- nvinfo : EIATTR_VRC_CTA_INIT_COUNT
	.align		4
        /*0074*/ 	.byte	0x02, 0x4a
	.zero		1
	.zero		1


	//----- nvinfo : EIATTR_EXIT_INSTR_OFFSETS
	.align		4
        /*0078*/ 	.byte	0x04, 0x1c
        /*007a*/ 	.short	(.L_145 - .L_144)


	//   ....[0]....
.L_144:
        /*007c*/ 	.word	0x00000070


	//   ....[1]....
        /*0080*/ 	.word	0x00000210


	//   ....[2]....
        /*0084*/ 	.word	0x00000430


	//----- nvinfo : EIATTR_CRS_STACK_SIZE
	.align		4
.L_145:
        /*0088*/ 	.byte	0x04, 0x1e
        /*008a*/ 	.short	(.L_147 - .L_146)
.L_146:
        /*008c*/ 	.word	0x00000000


	//----- nvinfo : EIATTR_CBANK_PARAM_SIZE
	.align		4
.L_147:
        /*0090*/ 	.byte	0x03, 0x19
        /*0092*/ 	.short	0x002c


	//----- nvinfo : EIATTR_PARAM_CBANK
	.align		4
        /*0094*/ 	.byte	0x04, 0x0a
        /*0096*/ 	.short	(.L_149 - .L_148)
	.align		4
.L_148:
        /*0098*/ 	.word	index@(.nv.constant0._Z15limitVel_kernalfPfS_S_S_i)
        /*009c*/ 	.short	0x0380
        /*009e*/ 	.short	0x002c


	//----- nvinfo : EIATTR_SW_WAR
	.align		4
.L_149:
        /*00a0*/ 	.byte	0x04, 0x36
        /*00a2*/ 	.short	(.L_151 - .L_150)
.L_150:
        /*00a4*/ 	.word	0x00000008
.L_151:


//--------------------- .nv.info._Z16updatePos_kernalPfS_S_S_i --------------------------
	.section	.nv.info._Z16updatePos_kernalPfS_S_S_i,"",@"SHT_CUDA_INFO"
	.sectionflags	@""
	.align	4


	//----- nvinfo : EIATTR_CUDA_API_VERSION
	.align		4
        /*0000*/ 	.byte	0x04, 0x37
        /*0002*/ 	.short	(.L_153 - .L_152)
.L_152:
        /*0004*/ 	.word	0x00000082


	//----- nvinfo : EIATTR_KPARAM_INFO
	.align		4
.L_153:
        /*0008*/ 	.byte	0x04, 0x17
        /*000a*/ 	.short	(.L_155 - .L_154)
.L_154:
        /*000c*/ 	.word	0x00000000
        /*0010*/ 	.short	0x0004
        /*0012*/ 	.short	0x0020
        /*0014*/ 	.byte	0x00, 0xf0, 0x11, 0x00


	//----- nvinfo : EIATTR_KPARAM_INFO
	.align		4
.L_155:
        /*0018*/ 	.byte	0x04, 0x17
        /*001a*/ 	.short	(.L_157 - .L_156)
.L_156:
        /*001c*/ 	.word	0x00000000
        /*0020*/ 	.short	0x0003
        /*0022*/ 	.short	0x0018
        /*0024*/ 	.byte	0x00, 0xf5, 0x21, 0x00


	//----- nvinfo : EIATTR_KPARAM_INFO
	.align		4
.L_157:
        /*0028*/ 	.byte	0x04, 0x17
        /*002a*/ 	.short	(.L_159 - .L_158)
.L_158:
        /*002c*/ 	.word	0x00000000
        /*0030*/ 	.short	0x0002
        /*0032*/ 	.short	0x0010
        /*0034*/ 	.byte	0x00, 0xf5, 0x21, 0x00


	//----- nvinfo : EIATTR_KPARAM_INFO
	.align		4
.L_159:
        /*0038*/ 	.byte	0x04, 0x17
        /*003a*/ 	.short	(.L_161 - .L_160)
.L_160:
        /*003c*/ 	.word	0x00000000
        /*0040*/ 	.short	0x0001
        /*0042*/ 	.short	0x0008
        /*0044*/ 	.byte	0x00, 0xf5, 0x21, 0x00


	//----- nvinfo : EIATTR_KPARAM_INFO
	.align		4
.L_161:
        /*0048*/ 	.byte	0x04, 0x17
        /*004a*/ 	.short	(.L_163 - .L_162)
.L_162:
        /*004c*/ 	.word	0x00000000
        /*0050*/ 	.short	0x0000
        /*0052*/ 	.short	0x0000
        /*0054*/ 	.byte	0x00, 0xf5, 0x21, 0x00


	//----- nvinfo : EIATTR_SPARSE_MMA_MASK
	.align		4
.L_163:
        /*0058*/ 	.byte	0x03, 0x50
        /*005a*/ 	.short	0x0000


	//----- nvinfo : EIATTR_MAXREG_COUNT
	.align		4
        /*005c*/ 	.byte	0x03, 0x1b
        /*005e*/ 	.short	0x00ff


	//----- nvinfo : EIATTR_EXTERNS
	.align		4
        /*0060*/ 	.byte	0x04, 0x0f
        /*0062*/ 	.short	(.L_165 - .L_164)


	//   ....[0]....
	.align		4
.L_164:
        /*0064*/ 	.word	index@(vprintf)


	//----- nvinfo : EIATTR_MERCURY_ISA_VERSION
	.align		4
.L_165:
        /*0068*/ 	.byte	0x03, 0x5f
        /*006a*/ 	.short	0x0101


	//----- nvinfo : EIATTR_VRC_CTA_INIT_COUNT
	.align		4
        /*006c*/ 	.byte	0x02, 0x4a
	.zero		1
	.zero		1


	//----- nvinfo : EIATTR_SYSCALL_OFFSETS
	.align		4
        /*0070*/ 	.byte	0x04, 0x46
        /*0072*/ 	.short	(.L_167 - .L_166)


	//   ....[0]....
.L_166:
        /*0074*/ 	.word	0x00000150


	//----- nvinfo : EIATTR_EXIT_INSTR_OFFSETS
	.align		4
.L_167:
        /*0078*/ 	.byte	0x04, 0x1c
        /*007a*/ 	.short	(.L_169 - .L_168)


	//   ....[0]....
.L_168:
        /*007c*/ 	.word	0x000000c0


	//   ....[1]....
        /*0080*/ 	.word	0x00000260


	//----- nvinfo : EIATTR_CRS_STACK_SIZE
	.align		4
.L_169:
        /*0084*/ 	.byte	0x04, 0x1e
        /*0086*/ 	.short	(.L_171 - .L_170)
.L_170:
        /*0088*/ 	.word	0x00000000


	//----- nvinfo : EIATTR_CBANK_PARAM_SIZE
	.align		4
.L_171:
        /*008c*/ 	.byte	0x03, 0x19
        /*008e*/ 	.short	0x0024


	//----- nvinfo : EIATTR_PARAM_CBANK
	.align		4
        /*0090*/ 	.byte	0x04, 0x0a
        /*0092*/ 	.short	(.L_173 - .L_172)
	.align		4
.L_172:
        /*0094*/ 	.word	index@(.nv.constant0._Z16updatePos_kernalPfS_S_S_i)
        /*0098*/ 	.short	0x0380
        /*009a*/ 	.short	0x0024


	//----- nvinfo : EIATTR_SW_WAR
	.align		4
.L_173:
        /*009c*/ 	.byte	0x04, 0x36
        /*009e*/ 	.short	(.L_175 - .L_174)
.L_174:
        /*00a0*/ 	.word	0x00000008
.L_175:


//--------------------- .nv.info._Z22avoidBoundaries_kernalPfS_S_S_i --------------------------
	.section	.nv.info._Z22avoidBoundaries_kernalPfS_S_S_i,"",@"SHT_CUDA_INFO"
	.sectionflags	@""
	.align	4


	//----- nvinfo : EIATTR_CUDA_API_VERSION
	.align		4
        /*0000*/ 	.byte	0x04, 0x37
        /*0002*/ 	.short	(.L_177 - .L_176)
.L_176:
        /*0004*/ 	.word	0x00000082


	//----- nvinfo : EIATTR_KPARAM_INFO
	.align		4
.L_177:
        /*0008*/ 	.byte	0x04, 0x17
        /*000a*/ 	.short	(.L_179 - .L_178)
.L_178:
        /*000c*/ 	.word	0x00000000
        /*0010*/ 	.short	0x0004
        /*0012*/ 	.short	0x0020
        /*0014*/ 	.byte	0x00, 0xf0, 0x11, 0x00


	//----- nvinfo : EIATTR_KPARAM_INFO
	.align		4
.L_179:
        /*0018*/ 	.byte	0x04, 0x17
        /*001a*/ 	.short	(.L_181 - .L_180)
.L_180:
        /*001c*/ 	.word	0x00000000
        /*0020*/ 	.short	0x0003
        /*0022*/ 	.short	0x0018
        /*0024*/ 	.byte	0x00, 0xf5, 0x21, 0x00


	//----- nvinfo : EIATTR_KPARAM_INFO
	.align		4
.L_181:
        /*0028*/ 	.byte	0x04, 0x17
        /*002a*/ 	.short	(.L_183 - .L_182)
.L_182:
        /*002c*/ 	.word	0x00000000
        /*0030*/ 	.short	0x0002
        /*0032*/ 	.short	0x0010
        /*0034*/ 	.byte	0x00, 0xf5, 0x21, 0x00


	//----- nvinfo : EIATTR_KPARAM_INFO
	.align		4
.L_183:
        /*0038*/ 	.byte	0x04, 0x17
        /*003a*/ 	.short	(.L_185 - .L_184)
.L_184:
        /*003c*/ 	.word	0x00000000
        /*0040*/ 	.short	0x0001
        /*0042*/ 	.short	0x0008
        /*0044*/ 	.byte	0x00, 0xf5, 0x21, 0x00


	//----- nvinfo : EIATTR_KPARAM_INFO
	.align		4
.L_185:
        /*0048*/ 	.byte	0x04, 0x17
        /*004a*/ 	.short	(.L_187 - .L_186)
.L_186:
        /*004c*/ 	.word	0x00000000
        /*0050*/ 	.short	0x0000
        /*0052*/ 	.short	0x0000
        /*0054*/ 	.byte	0x00, 0xf5, 0x21, 0x00


	//----- nvinfo : EIATTR_SPARSE_MMA_MASK
	.align		4
.L_187:
        /*0058*/ 	.byte	0x03, 0x50
        /*005a*/ 	.short	0x0000


	//----- nvinfo : EIATTR_MAXREG_COUNT
	.align		4
        /*005c*/ 	.byte	0x03, 0x1b
        /*005e*/ 	.short	0x00ff


	//----- nvinfo : EIATTR_MERCURY_ISA_VERSION
	.align		4
        /*0060*/ 	.byte	0x03, 0x5f
        /*0062*/ 	.short	0x0101


	//----- nvinfo : EIATTR_VRC_CTA_INIT_COUNT
	.align		4
        /*0064*/ 	.byte	0x02, 0x4a
	.zero		1
	.zero		1


	//----- nvinfo : EIATTR_EXIT_INSTR_OFFSETS
	.align		4
        /*0068*/ 	.byte	0x04, 0x1c
        /*006a*/ 	.short	(.L_189 - .L_188)


	//   ....[0]....
.L_188:
        /*006c*/ 	.word	0x00000070


	//   ....[1]....
        /*0070*/ 	.word	0x00000150


	//   ....[2]....
        /*0074*/ 	.word	0x000001e0


	//   ....[3]....
        /*0078*/ 	.word	0x000002f0


	//   ....[4]....
        /*007c*/ 	.word	0x00000320


	//   ....[5]....
        /*0080*/ 	.word	0x00000350


	//   ....[6]....
        /*0084*/ 	.word	0x000003a0


	//----- nvinfo : EIATTR_CRS_STACK_SIZE
	.align		4
.L_189:
        /*0088*/ 	.byte	0x04, 0x1e
        /*008a*/ 	.short	(.L_191 - .L_190)
.L_190:
        /*008c*/ 	.word	0x00000000


	//----- nvinfo : EIATTR_CBANK_PARAM_SIZE
	.align		4
.L_191:
        /*0090*/ 	.byte	0x03, 0x19
        /*0092*/ 	.short	0x0024


	//----- nvinfo : EIATTR_PARAM_CBANK
	.align		4
        /*0094*/ 	.byte	0x04, 0x0a
        /*0096*/ 	.short	(.L_193 - .L_192)
	.align		4
.L_192:
        /*0098*/ 	.word	index@(.nv.constant0._Z22avoidBoundaries_kernalPfS_S_S_i)
        /*009c*/ 	.short	0x0380
        /*009e*/ 	.short	0x0024


	//----- nvinfo : EIATTR_SW_WAR
	.align		4
.L_193:
        /*00a0*/ 	.byte	0x04, 0x36
        /*00a2*/ 	.short	(.L_195 - .L_194)
.L_194:
        /*00a4*/ 	.word	0x00000008
.L_195:


//--------------------- .nv.callgraph             --------------------------
	.section	.nv.callgraph,"",@"SHT_CUDA_CALLGRAPH"
	.align	4
	.sectionentsize	8
	.align		4
        /*0000*/ 	.word	0x00000000
	.align		4
        /*0004*/ 	.word	0xffffffff
	.align		4
        /*0008*/ 	.word	index@(_Z12flock_kernalPfS_S_S_ii)
	.align		4
        /*000c*/ 	.word	index@(vprintf)
	.align		4
        /*0010*/ 	.word	index@(_Z16updatePos_kernalPfS_S_S_i)
	.align		4
        /*0014*/ 	.word	index@(vprintf)
	.align		4
        /*0018*/ 	.word	0x00000000
	.align		4
        /*001c*/ 	.word	0xfffffffe
	.align		4
        /*0020*/ 	.word	0x00000000
	.align		4
        /*0024*/ 	.word	0xfffffffd
	.align		4
        /*0028*/ 	.word	0x00000000
	.align		4
        /*002c*/ 	.word	0xfffffffc


//--------------------- .nv.constant4             --------------------------
	.section	.nv.constant4,"a",@progbits
	.align	8
	.align		8
.nv.constant4:
        /*0000*/ 	.dword	_ZN34_INTERNAL_1c1218e1_4_k_cu_171b22764cuda3std3__45__cpo5beginE
	.align		8
        /*0008*/ 	.dword	_ZN34_INTERNAL_1c1218e1_4_k_cu_171b22764cuda3std3__45__cpo3endE
	.align		8
        /*0010*/ 	.dword	_ZN34_INTERNAL_1c1218e1_4_k_cu_171b22764cuda3std3__45__cpo6cbeginE
	.align		8
        /*0018*/ 	.dword	_ZN34_INTERNAL_1c1218e1_4_k_cu_171b22764cuda3std3__45__cpo4cendE
	.align		8
        /*0020*/ 	.dword	_ZN34_INTERNAL_1c1218e1_4_k_cu_171b22764cuda3std3__45__cpo6rbeginE
	.align		8
        /*0028*/ 	.dword	_ZN34_INTERNAL_1c1218e1_4_k_cu_171b22764cuda3std3__45__cpo4rendE
	.align		8
        /*0030*/ 	.dword	_ZN34_INTERNAL_1c1218e1_4_k_cu_171b22764cuda3std3__45__cpo7crbeginE
	.align		8
        /*0038*/ 	.dword	_ZN34_INTERNAL_1c1218e1_4_k_cu_171b22764cuda3std3__45__cpo5crendE
	.align		8
        /*0040*/ 	.dword	_ZN34_INTERNAL_1c1218e1_4_k_cu_171b22764cuda3std3__436_GLOBAL__N__1c1218e1_4_k_cu_171b22766ignoreE
	.align		8
        /*0048*/ 	.dword	_ZN34_INTERNAL_1c1218e1_4_k_cu_171b22764cuda3std3__419piecewise_constructE
	.align		8
        /*0050*/ 	.dword	_ZN34_INTERNAL_1c1218e1_4_k_cu_171b22764cuda3std3__48in_placeE
	.align		8
        /*0058*/ 	.dword	_ZN34_INTERNAL_1c1218e1_4_k_cu_171b22764cuda3std3__420unreachable_sentinelE
	.align		8
        /*0060*/ 	.dword	_ZN34_INTERNAL_1c1218e1_4_k_cu_171b22764cuda3std3__47nulloptE
	.align		8
        /*0068*/ 	.dword	_ZN34_INTERNAL_1c1218e1_4_k_cu_171b22764cuda3std3__48unexpectE
	.align		8
        /*0070*/ 	.dword	_ZN34_INTERNAL_1c1218e1_4_k_cu_171b22764cuda3std6ranges3__45__cpo4swapE
	.align		8
        /*0078*/ 	.dword	_ZN34_INTERNAL_1c1218e1_4_k_cu_171b22764cuda3std6ranges3__45__cpo9iter_moveE
	.align		8
        /*0080*/ 	.dword	_ZN34_INTERNAL_1c1218e1_4_k_cu_171b22764cuda3std6ranges3__45__cpo5beginE
	.align		8
        /*0088*/ 	.dword	_ZN34_INTERNAL_1c1218e1_4_k_cu_171b22764cuda3std6ranges3__45__cpo3endE
	.align		8
        /*0090*/ 	.dword	_ZN34_INTERNAL_1c1218e1_4_k_cu_171b22764cuda3std6ranges3__45__cpo6cbeginE
	.align		8
        /*0098*/ 	.dword	_ZN34_INTERNAL_1c1218e1_4_k_cu_171b22764cuda3std6ranges3__45__cpo4cendE
	.align		8
        /*00a0*/ 	.dword	_ZN34_INTERNAL_1c1218e1_4_k_cu_171b22764cuda3std6ranges3__45__cpo7advanceE
	.align		8
        /*00a8*/ 	.dword	_ZN34_INTERNAL_1c1218e1_4_k_cu_171b22764cuda3std6ranges3__45__cpo9iter_swapE
	.align		8
        /*00b0*/ 	.dword	_ZN34_INTERNAL_1c1218e1_4_k_cu_171b22764cuda3std6ranges3__45__cpo4nextE
	.align		8
        /*00b8*/ 	.dword	_ZN34_INTERNAL_1c1218e1_4_k_cu_171b22764cuda3std6ranges3__45__cpo4prevE
	.align		8
        /*00c0*/ 	.dword	_ZN34_INTERNAL_1c1218e1_4_k_cu_171b22764cuda3std6ranges3__45__cpo4dataE
	.align		8
        /*00c8*/ 	.dword	_ZN34_INTERNAL_1c1218e1_4_k_cu_171b22764cuda3std6ranges3__45__cpo5cdataE
	.align		8
        /*00d0*/ 	.dword	_ZN34_INTERNAL_1c1218e1_4_k_cu_171b22764cuda3std6ranges3__45__cpo4sizeE
	.align		8
        /*00d8*/ 	.dword	_ZN34_INTERNAL_1c1218e1_4_k_cu_171b22764cuda3std6ranges3__45__cpo5ssizeE
	.align		8
        /*00e0*/ 	.dword	_ZN34_INTERNAL_1c1218e1_4_k_cu_171b22764cuda3std6ranges3__45__cpo8distanceE
	.align		8
        /*00e8*/ 	.dword	_ZN34_INTERNAL_1c1218e1_4_k_cu_171b22766thrust24THRUST_300001_SM_1000_NS8cuda_cub3parE
	.align		8
        /*00f0*/ 	.dword	_ZN34_INTERNAL_1c1218e1_4_k_cu_171b22766thrust24THRUST_300001_SM_1000_NS8cuda_cub10par_nosyncE
	.align		8
        /*00f8*/ 	.dword	_ZN34_INTERNAL_1c1218e1_4_k_cu_171b22766thrust24THRUST_300001_SM_1000_NS6system6detail10sequential3seqE
	.align		8
        /*0100*/ 	.dword	_ZN34_INTERNAL_1c1218e1_4_k_cu_171b22766thrust24THRUST_300001_SM_1000_NS6system3cpp3parE
	.align		8
        /*0108*/ 	.dword	_ZN34_INTERNAL_1c1218e1_4_k_cu_171b22766thrust24THRUST_300001_SM_1000_NS12placeholders2_1E
	.align		8
        /*0110*/ 	.dword	_ZN34_INTERNAL_1c1218e1_4_k_cu_171b22766thrust24THRUST_300001_SM_1000_NS12placeholders2_2E
	.align		8
        /*0118*/ 	.dword	_ZN34_INTERNAL_1c1218e1_4_k_cu_171b22766thrust24THRUST_300001_SM_1000_NS12placeholders2_3E
	.align		8
        /*0120*/ 	.dword	_ZN34_INTERNAL_1c1218e1_4_k_cu_171b22766thrust24THRUST_300001_SM_1000_NS12placeholders2_4E
	.align		8
        /*0128*/ 	.dword	_ZN34_INTERNAL_1c1218e1_4_k_cu_171b22766thrust24THRUST_300001_SM_1000_NS12placeholders2_5E
	.align		8
        /*0130*/ 	.dword	_ZN34_INTERNAL_1c1218e1_4_k_cu_171b22766thrust24THRUST_300001_SM_1000_NS12placeholders2_6E
	.align		8
        /*0138*/ 	.dword	_ZN34_INTERNAL_1c1218e1_4_k_cu_171b22766thrust24THRUST_300001_SM_1000_NS12placeholders2_7E
	.align		8
        /*0140*/ 	.dword	_ZN34_INTERNAL_1c1218e1_4_k_cu_171b22766thrust24THRUST_300001_SM_1000_NS12placeholders2_8E
	.align		8
        /*0148*/ 	.dword	_ZN34_INTERNAL_1c1218e1_4_k_cu_171b22766thrust24THRUST_300001_SM_1000_NS12placeholders2_9E
	.align		8
        /*0150*/ 	.dword	_ZN34_INTERNAL_1c1218e1_4_k_cu_171b22766thrust24THRUST_300001_SM_1000_NS12placeholders3_10E
	.align		8
        /*0158*/ 	.dword	_ZN34_INTERNAL_1c1218e1_4_k_cu_171b22766thrust24THRUST_300001_SM_1000_NS3seqE
	.align		8
        /*0160*/ 	.dword	_ZN34_INTERNAL_1c1218e1_4_k_cu_171b22766thrust24THRUST_300001_SM_1000_NS6deviceE
	.align		8
        /*0168*/ 	.dword	$str
	.align		8
        /*0170*/ 	.dword	$str$4
	.align		8
        /*0178*/ 	.dword	$str$5
	.align		8
        /*0180*/ 	.dword	$str$6
	.align		8
        /*0188*/ 	.dword	$str$7
	.align		8
        /*0190*/ 	.dword	$str$8
	.align		8
        /*0198*/ 	.dword	$str$9
	.align		8
        /*01a0*/ 	.dword	$str$10
	.align		8
        /*01a8*/ 	.dword	$str$11
	.align		8
        /*01b0*/ 	.dword	$str$12
	.align		8
        /*01b8*/ 	.dword	$str$13
	.align		8
        /*01c0*/ 	.dword	$str$14
	.align		8
        /*01c8*/ 	.dword	$str$15
	.align		8
        /*01d0*/ 	.dword	$str$16
	.align		8
        /*01d8*/ 	.dword	$str$17
	.align		8
        /*01e0*/ 	.dword	vprintf


//--------------------- .text._ZN3cub18CUB_300001_SM_10006detail11EmptyKernelIvEEvv --------------------------
	.section	.text._ZN3cub18CUB_300001_SM_10006detail11EmptyKernelIvEEvv,"ax",@progbits
	.align	128
        .global         _ZN3cub18CUB_300001_SM_10006detail11EmptyKernelIvEEvv
        .type           _ZN3cub18CUB_300001_SM_10006detail11EmptyKernelIvEEvv,@function
        .size           _ZN3cub18CUB_300001_SM_10006detail11EmptyKernelIvEEvv,(.L_x_76 - _ZN3cub18CUB_300001_SM_10006detail11EmptyKernelIvEEvv)
        .other          _ZN3cub18CUB_300001_SM_10006detail11EmptyKernelIvEEvv,@"STO_CUDA_ENTRY STV_DEFAULT"
_ZN3cub18CUB_300001_SM_10006detail11EmptyKernelIvEEvv:
.text._ZN3cub18CUB_300001_SM_10006detail11EmptyKernelIvEEvv:
[----:B------:R-:W-:Y:S01]  /*0000*/  LDC R1, c[0x0][0x37c] ;  /* 0x0000df00ff017b82 */ /* 0x000fe20000000800 */
[----:B------:R-:W-:Y:S05]  /*0010*/  EXIT ;  /* 0x000000000000794d */ /* 0x000fea0003800000 */
.L_x_0:
[----:B------:R-:W-:-:S00]  /*0020*/  BRA `(.L_x_0) ;  /* 0xfffffffc00fc7947 */ /* 0x000fc0000383ffff */
[----:B------:R-:W-:-:S00]  /*0030*/  NOP ;  /* 0x0000000000007918 */ /* 0x000fc00000000000 */
        /* <DEDUP_REMOVED lines=12> */
.L_x_76:


//--------------------- .text._Z12flock_kernalPfS_S_S_ii --------------------------
	.section	.text._Z12flock_kernalPfS_S_S_ii,"ax",@progbits
	.align	128
        .global         _Z12flock_kernalPfS_S_S_ii
        .type           _Z12flock_kernalPfS_S_S_ii,@function
        .size           _Z12flock_kernalPfS_S_S_ii,(.L_x_73 - _Z12flock_kernalPfS_S_S_ii)
        .other          _Z12flock_kernalPfS_S_S_ii,@"STO_CUDA_ENTRY STV_DEFAULT"
_Z12flock_kernalPfS_S_S_ii:
.text._Z12flock_kernalPfS_S_S_ii:
[----:B------:R-:W0:Y:S01]  /*0000*/  LDC R1, c[0x0][0x37c] ;  /* 0x0000df00ff017b82 */ /* 0x000e220000000800 */
[----:B------:R-:W1:Y:S01]  /*0010*/  S2R R3, SR_TID.X ;  /* 0x0000000000037919 */ /* 0x000e620000002100 */
[----:B------:R-:W2:Y:S06]  /*0020*/  LDCU UR9, c[0x0][0x2fc] ;  /* 0x00005f80ff0977ac */ /* 0x000eac0008000800 */
[----:B------:R-:W1:Y:S01]  /*0030*/  LDC R28, c[0x0][0x360] ;  /* 0x0000d800ff1c7b82 */ /* 0x000e620000000800 */
[----:B0-----:R-:W-:Y:S01]  /*0040*/  VIADD R1, R1, 0xffffffd8 ;  /* 0xffffffd801017836 */ /* 0x001fe20000000000 */
[----:B------:R-:W0:Y:S01]  /*0050*/  S2R R0, SR_TID.Y ;  /* 0x0000000000007919 */ /* 0x000e220000002200 */
[----:B------:R-:W3:Y:S01]  /*0060*/  LDCU UR10, c[0x0][0x3a4] ;  /* 0x00007480ff0a77ac */ /* 0x000ee20008000800 */
[----:B------:R-:W4:Y:S04]  /*0070*/  LDCU UR8, c[0x0][0x2f8] ;  /* 0x00005f00ff0877ac */ /* 0x000f280008000800 */
[----:B------:R-:W1:Y:S01]  /*0080*/  S2UR UR4, SR_CTAID.X ;  /* 0x00000000000479c3 */ /* 0x000e620000002500 */
[----:B------:R-:W0:Y:S07]  /*0090*/  LDCU.64 UR36, c[0x0][0x358] ;  /* 0x00006b00ff2477ac */ /* 0x000e2e0008000a00 */
[----:B------:R-:W0:Y:S08]  /*00a0*/  S2UR UR5, SR_CTAID.Y ;  /* 0x00000000000579c3 */ /* 0x000e300000002600 */
[----:B------:R-:W0:Y:S01]  /*00b0*/  LDC R29, c[0x0][0x364] ;  /* 0x0000d900ff1d7b82 */ /* 0x000e220000000800 */
[----:B----4-:R-:W-:-:S04]  /*00c0*/  IADD3 R34, P1, PT, R1, UR8, RZ ;  /* 0x0000000801227c10 */ /* 0x010fc8000ff3e0ff */
[----:B------:R-:W-:Y:S01]  /*00d0*/  IADD3 RZ, P2, PT, R34, 0x8, RZ ;  /* 0x0000000822ff7810 */ /* 0x000fe20007f5e0ff */
[----:B--2---:R-:W-:Y:S02]  /*00e0*/  IMAD.X R33, RZ, RZ, UR9, P1 ;  /* 0x00000009ff217e24 */ /* 0x004fe400088e06ff */
[----:B------:R-:W2:Y:S01]  /*00f0*/  S2UR UR6, SR_CgaCtaId ;  /* 0x00000000000679c3 */ /* 0x000ea20000008800 */
[----:B-1----:R-:W-:Y:S01]  /*0100*/  IMAD R28, R28, UR4, R3 ;  /* 0x000000041c1c7c24 */ /* 0x002fe2000f8e0203 */
[----:B------:R-:W-:Y:S01]  /*0110*/  UMOV UR4, 0x400 ;  /* 0x0000040000047882 */ /* 0x000fe20000000000 */
[----:B------:R-:W-:Y:S01]  /*0120*/  IADD3.X R32, PT, PT, RZ, R33, RZ, P2, !PT ;  /* 0x00000021ff207210 */ /* 0x000fe200017fe4ff */
[----:B0-----:R-:W-:Y:S01]  /*0130*/  IMAD R29, R29, UR5, R0 ;  /* 0x000000051d1d7c24 */ /* 0x001fe2000f8e0200 */
[----:B------:R-:W-:-:S04]  /*0140*/  UIADD3 UR5, UPT, UPT, UR4, 0xa0, URZ ;  /* 0x000000a004057890 */ /* 0x000fc8000fffe0ff */
[----:B------:R-:W-:Y:S01]  /*0150*/  VIMNMX.U32 R0, PT, PT, R28, R29, !PT ;  /* 0x0000001d1c007248 */ /* 0x000fe20007fe0000 */
[----:B--2---:R-:W-:-:S03]  /*0160*/  ULEA UR7, UR6, UR4, 0x18 ;  /* 0x0000000406077291 */ /* 0x004fc6000f8ec0ff */
[----:B---3--:R-:W-:Y:S01]  /*0170*/  ISETP.GE.U32.AND P0, PT, R0, UR10, PT ;  /* 0x0000000a00007c0c */ /* 0x008fe2000bf06070 */
[----:B------:R-:W-:Y:S02]  /*0180*/  UIADD3 UR4, UPT, UPT, UR4, 0x50, URZ ;  /* 0x0000005004047890 */ /* 0x000fe4000fffe0ff */
[----:B------:R-:W-:Y:S02]  /*0190*/  ULEA UR5, UR6, UR5, 0x18 ;  /* 0x0000000506057291 */ /* 0x000fe4000f8ec0ff */
[----:B------:R-:W-:Y:S01]  /*01a0*/  ULEA UR4, UR6, UR4, 0x18 ;  /* 0x0000000406047291 */ /* 0x000fe2000f8ec0ff */
[----:B------:R-:W-:-:S03]  /*01b0*/  LEA R30, R28, UR7, 0x2 ;  /* 0x000000071c1e7c11 */ /* 0x000fc6000f8e10ff */
[C---:B------:R-:W-:Y:S02]  /*01c0*/  LEA R31, R28.reuse, UR5, 0x2 ;  /* 0x000000051c1f7c11 */ /* 0x040fe4000f8e10ff */
[----:B------:R-:W-:Y:S02]  /*01d0*/  LEA R2, R28, UR4, 0x2 ;  /* 0x000000041c027c11 */ /* 0x000fe4000f8e10ff */
[----:B------:R-:W-:Y:S05]  /*01e0*/  @P0 BRA `(.L_x_1) ;  /* 0x0000000800900947 */ /* 0x000fea0003800000 */
[----:B------:R-:W-:Y:S01]  /*01f0*/  ISETP.NE.AND P0, PT, R28, R29, PT ;  /* 0x0000001d1c00720c */ /* 0x000fe20003f05270 */
[----:B------:R0:W-:Y:S01]  /*0200*/  STS [R31], RZ ;  /* 0x000000ff1f007388 */ /* 0x0001e20000000800 */
[----:B------:R-:W-:Y:S05]  /*0210*/  WARPSYNC.ALL ;  /* 0x0000000000007948 */ /* 0x000fea0003800000 */
[----:B------:R0:W-:Y:S04]  /*0220*/  STS [R30], RZ ;  /* 0x000000ff1e007388 */ /* 0x0001e80000000800 */
[----:B------:R0:W-:Y:S01]  /*0230*/  STS [R2], RZ ;  /* 0x000000ff02007388 */ /* 0x0001e20000000800 */
[----:B------:R-:W-:Y:S06]  /*0240*/  BAR.SYNC.DEFER_BLOCKING 0x0 ;  /* 0x0000000000007b1d */ /* 0x000fec0000010000 */
[----:B------:R-:W-:Y:S05]  /*0250*/  @!P0 BRA `(.L_x_1) ;  /* 0x0000000800748947 */ /* 0x000fea0003800000 */
[----:B------:R-:W1:Y:S08]  /*0260*/  LDC.64 R18, c[0x0][0x388] ;  /* 0x0000e200ff127b82 */ /* 0x000e700000000a00 */
[----:B------:R-:W2:Y:S01]  /*0270*/  LDC.64 R22, c[0x0][0x380] ;  /* 0x0000e000ff167b82 */ /* 0x000ea20000000a00 */
[----:B-1----:R-:W-:-:S04]  /*0280*/  IMAD.WIDE.U32 R24, R28, 0x4, R18 ;  /* 0x000000041c187825 */ /* 0x002fc800078e0012 */
[C---:B------:R-:W-:Y:S01]  /*0290*/  IMAD.WIDE.U32 R18, R29.reuse, 0x4, R18 ;  /* 0x000000041d127825 */ /* 0x040fe200078e0012 */
[----:B------:R-:W3:Y:S03]  /*02a0*/  LDG.E R3, desc[UR36][R24.64] ;  /* 0x0000002418037981 */ /* 0x000ee6000c1e1900 */
[--C-:B--2---:R-:W-:Y:S01]  /*02b0*/  IMAD.WIDE.U32 R26, R28, 0x4, R22.reuse ;  /* 0x000000041c1a7825 */ /* 0x104fe200078e0016 */
[----:B------:R-:W3:Y:S03]  /*02c0*/  LDG.E R4, desc[UR36][R18.64] ;  /* 0x0000002412047981 */ /* 0x000ee6000c1e1900 */
[----:B------:R-:W-:Y:S01]  /*02d0*/  IMAD.WIDE.U32 R22, R29, 0x4, R22 ;  /* 0x000000041d167825 */ /* 0x000fe200078e0016 */
[----:B------:R-:W2:Y:S04]  /*02e0*/  LDG.E R0, desc[UR36][R26.64] ;  /* 0x000000241a007981 */ /* 0x000ea8000c1e1900 */
[----:B------:R-:W2:Y:S01]  /*02f0*/  LDG.E R5, desc[UR36][R22.64] ;  /* 0x0000002416057981 */ /* 0x000ea2000c1e1900 */
[----:B------:R-:W-:Y:S01]  /*0300*/  BSSY.RECONVERGENT B0, `(.L_x_2) ;  /* 0x0000010000007945 */ /* 0x000fe20003800200 */
[----:B---3--:R-:W-:-:S04]  /*0310*/  FADD R3, R3, -R4 ;  /* 0x8000000403037221 */ /* 0x008fc80000000000 */
[----:B------:R-:W-:Y:S01]  /*0320*/  FMUL R3, R3, R3 ;  /* 0x0000000303037220 */ /* 0x000fe20000400000 */
[----:B--2---:R-:W-:-:S04]  /*0330*/  FADD R0, R0, -R5 ;  /* 0x8000000500007221 */ /* 0x004fc80000000000 */
[----:B------:R-:W-:-:S04]  /*0340*/  FFMA R0, R0, R0, R3 ;  /* 0x0000000000007223 */ /* 0x000fc80000000003 */
[----:B------:R-:W-:Y:S01]  /*0350*/  VIADD R4, R0, 0xf3000000 ;  /* 0xf300000000047836 */ /* 0x000fe20000000000 */
[----:B------:R1:W2:Y:S04]  /*0360*/  MUFU.RSQ R3, R0 ;  /* 0x0000000000037308 */ /* 0x0002a80000001400 */
[----:B------:R-:W-:-:S13]  /*0370*/  ISETP.GT.U32.AND P0, PT, R4, 0x727fffff, PT ;  /* 0x727fffff0400780c */ /* 0x000fda0003f04070 */
[----:B-12---:R-:W-:Y:S05]  /*0380*/  @!P0 BRA `(.L_x_3) ;  /* 0x00000000000c8947 */ /* 0x006fea0003800000 */
[----:B------:R-:W-:-:S07]  /*0390*/  MOV R8, 0x3b0 ;  /* 0x000003b000087802 */ /* 0x000fce0000000f00 */
[----:B0-----:R-:W-:Y:S05]  /*03a0*/  CALL.REL.NOINC `($__internal_0_$__cuda_sm20_sqrt_rn_f32_slowpath) ;  /* 0x00000010009c7944 */ /* 0x001fea0003c00000 */
[----:B------:R-:W-:Y:S05]  /*03b0*/  BRA `(.L_x_4) ;  /* 0x0000000000107947 */ /* 0x000fea0003800000 */
.L_x_3:
[----:B------:R-:W-:Y:S01]  /*03c0*/  FMUL.FTZ R5, R0, R3 ;  /* 0x0000000300057220 */ /* 0x000fe20000410000 */
[----:B------:R-:W-:-:S03]  /*03d0*/  FMUL.FTZ R3, R3, 0.5 ;  /* 0x3f00000003037820 */ /* 0x000fc60000410000 */
[----:B------:R-:W-:-:S04]  /*03e0*/  FFMA R0, -R5, R5, R0 ;  /* 0x0000000505007223 */ /* 0x000fc80000000100 */
[----:B------:R-:W-:-:S07]  /*03f0*/  FFMA R16, R0, R3, R5 ;  /* 0x0000000300107223 */ /* 0x000fce0000000005 */
.L_x_4:
[----:B------:R-:W-:Y:S05]  /*0400*/  BSYNC.RECONVERGENT B0 ;  /* 0x0000000000007941 */ /* 0x000fea0003800200 */
.L_x_2:
[----:B------:R-:W1:Y:S01]  /*0410*/  F2F.F64.F32 R16, R16 ;  /* 0x0000001000107310 */ /* 0x000e620000201800 */
[----:B------:R-:W-:Y:S01]  /*0420*/  MOV R8, 0x1e0 ;  /* 0x000001e000087802 */ /* 0x000fe20000000f00 */
[----:B------:R-:W2:Y:S01]  /*0430*/  LDCU.64 UR4, c[0x4][0x168] ;  /* 0x01002d00ff0477ac */ /* 0x000ea20008000a00 */
[----:B------:R-:W-:Y:S02]  /*0440*/  IMAD.MOV.U32 R6, RZ, RZ, R34 ;  /* 0x000000ffff067224 */ /* 0x000fe400078e0022 */
[----:B------:R-:W-:Y:S02]  /*0450*/  IMAD.MOV.U32 R7, RZ, RZ, R33 ;  /* 0x000000ffff077224 */ /* 0x000fe400078e0021 */
[----:B------:R-:W3:Y:S01]  /*0460*/  LDC.64 R8, c[0x4][R8] ;  /* 0x0100000008087b82 */ /* 0x000ee20000000a00 */
[----:B-1----:R1:W-:Y:S01]  /*0470*/  STL.64 [R1], R16 ;  /* 0x0000001001007387 */ /* 0x0023e20000100a00 */
[----:B--2---:R-:W-:Y:S01]  /*0480*/  IMAD.U32 R4, RZ, RZ, UR4 ;  /* 0x00000004ff047e24 */ /* 0x004fe2000f8e00ff */
[----:B------:R-:W-:-:S07]  /*0490*/  MOV R5, UR5 ;  /* 0x0000000500057c02 */ /* 0x000fce0008000f00 */
[----:B------:R-:W-:-:S07]  /*04a0*/  LEPC R20, `(.L_x_5) ;  /* 0x000000001014794e */ /* 0x000fce0000000000 */
[----:B01-3--:R-:W-:Y:S05]  /*04b0*/  CALL.ABS.NOINC R8 ;  /* 0x0000000008007343 */ /* 0x00bfea0003c00000 */
.L_x_5:
[----:B------:R-:W-:Y:S01]  /*04c0*/  MOV R8, 0x1e0 ;  /* 0x000001e000087802 */ /* 0x000fe20000000f00 */
[----:B------:R0:W-:Y:S01]  /*04d0*/  STL.64 [R1+0x8], R16 ;  /* 0x0000081001007387 */ /* 0x0001e20000100a00 */
[----:B------:R-:W1:Y:S01]  /*04e0*/  LDCU.64 UR4, c[0x4][0x178] ;  /* 0x01002f00ff0477ac */ /* 0x000e620008000a00 */
[----:B------:R-:W-:Y:S02]  /*04f0*/  IADD3 R35, PT, PT, R34, 0x8, RZ ;  /* 0x0000000822237810 */ /* 0x000fe40007ffe0ff */
[----:B------:R-:W-:Y:S01]  /*0500*/  MOV R7, R32 ;  /* 0x0000002000077202 */ /* 0x000fe20000000f00 */
[----:B------:R-:W2:Y:S02]  /*0510*/  LDC.64 R8, c[0x4][R8] ;  /* 0x0100000008087b82 */ /* 0x000ea40000000a00 */
[----:B------:R-:W-:Y:S02]  /*0520*/  IMAD.MOV.U32 R6, RZ, RZ, R35 ;  /* 0x000000ffff067224 */ /* 0x000fe400078e0023 */
[----:B-1----:R-:W-:-:S02]  /*0530*/  IMAD.U32 R4, RZ, RZ, UR4 ;  /* 0x00000004ff047e24 */ /* 0x002fc4000f8e00ff */
[----:B0-----:R-:W-:-:S07]  /*0540*/  IMAD.U32 R5, RZ, RZ, UR5 ;  /* 0x00000005ff057e24 */ /* 0x001fce000f8e00ff */
[----:B------:R-:W-:-:S07]  /*0550*/  LEPC R20, `(.L_x_6) ;  /* 0x000000001014794e */ /* 0x000fce0000000000 */
[----:B--2---:R-:W-:Y:S05]  /*0560*/  CALL.ABS.NOINC R8 ;  /* 0x0000000008007343 */ /* 0x004fea0003c00000 */
.L_x_6:
[----:B------:R-:W2:Y:S04]  /*0570*/  LDG.E R24, desc[UR36][R24.64] ;  /* 0x0000002418187981 */ /* 0x000ea8000c1e1900 */
[----:B------:R-:W2:Y:S04]  /*0580*/  LDG.E R5, desc[UR36][R18.64] ;  /* 0x0000002412057981 */ /* 0x000ea8000c1e1900 */
[----:B------:R-:W3:Y:S04]  /*0590*/  LDG.E R26, desc[UR36][R26.64] ;  /* 0x000000241a1a7981 */ /* 0x000ee8000c1e1900 */
[----:B------:R-:W3:Y:S01]  /*05a0*/  LDG.E R3, desc[UR36][R22.64] ;  /* 0x0000002416037981 */ /* 0x000ee2000c1e1900 */
[----:B------:R-:W-:Y:S01]  /*05b0*/  BSSY.RECONVERGENT B0, `(.L_x_7) ;  /* 0x0000010000007945 */ /* 0x000fe20003800200 */
[----:B--2---:R-:W-:-:S04]  /*05c0*/  FADD R5, R24, -R5 ;  /* 0x8000000518057221 */ /* 0x004fc80000000000 */
[----:B------:R-:W-:Y:S01]  /*05d0*/  FMUL R0, R5, R5 ;  /* 0x0000000505007220 */ /* 0x000fe20000400000 */
[----:B---3--:R-:W-:-:S04]  /*05e0*/  FADD R3, R26, -R3 ;  /* 0x800000031a037221 */ /* 0x008fc80000000000 */
[----:B------:R-:W-:-:S04]  /*05f0*/  FFMA R0, R3, R3, R0 ;  /* 0x0000000303007223 */ /* 0x000fc80000000000 */
[----:B------:R-:W-:Y:S01]  /*0600*/  VIADD R4, R0, 0xf3000000 ;  /* 0xf300000000047836 */ /* 0x000fe20000000000 */
[----:B------:R0:W1:Y:S04]  /*0610*/  MUFU.RSQ R3, R0 ;  /* 0x0000000000037308 */ /* 0x0000680000001400 */
[----:B------:R-:W-:-:S13]  /*0620*/  ISETP.GT.U32.AND P0, PT, R4, 0x727fffff, PT ;  /* 0x727fffff0400780c */ /* 0x000fda0003f04070 */
[----:B01----:R-:W-:Y:S05]  /*0630*/  @!P0 BRA `(.L_x_8) ;  /* 0x00000000000c8947 */ /* 0x003fea0003800000 */
[----:B------:R-:W-:-:S07]  /*0640*/  MOV R8, 0x660 ;  /* 0x0000066000087802 */ /* 0x000fce0000000f00 */
[----:B------:R-:W-:Y:S05]  /*0650*/  CALL.REL.NOINC `($__internal_0_$__cuda_sm20_sqrt_rn_f32_slowpath) ;  /* 0x0000000c00f07944 */ /* 0x000fea0003c00000 */
[----:B------:R-:W-:Y:S05]  /*0660*/  BRA `(.L_x_9) ;  /* 0x0000000000107947 */ /* 0x000fea0003800000 */
.L_x_8:
[----:B------:R-:W-:Y:S01]  /*0670*/  FMUL.FTZ R5, R0, R3 ;  /* 0x0000000300057220 */ /* 0x000fe20000410000 */
[----:B------:R-:W-:-:S03]  /*0680*/  FMUL.FTZ R3, R3, 0.5 ;  /* 0x3f00000003037820 */ /* 0x000fc60000410000 */
[----:B------:R-:W-:-:S04]  /*0690*/  FFMA R0, -R5, R5, R0 ;  /* 0x0000000505007223 */ /* 0x000fc80000000100 */
[----:B------:R-:W-:-:S07]  /*06a0*/  FFMA R16, R0, R3, R5 ;  /* 0x0000000300107223 */ /* 0x000fce0000000005 */
.L_x_9:
[----:B------:R-:W-:Y:S05]  /*06b0*/  BSYNC.RECONVERGENT B0 ;  /* 0x0000000000007941 */ /* 0x000fea0003800200 */
.L_x_7:
[----:B------:R-:W0:Y:S01]  /*06c0*/  F2F.F64.F32 R16, R16 ;  /* 0x0000001000107310 */ /* 0x000e220000201800 */
[----:B------:R-:W-:Y:S01]  /*06d0*/  MOV R24, 0x1e0 ;  /* 0x000001e000187802 */ /* 0x000fe20000000f00 */
[----:B------:R-:W1:Y:S01]  /*06e0*/  LDCU.64 UR4, c[0x4][0x168] ;  /* 0x01002d00ff0477ac */ /* 0x000e620008000a00 */
[----:B------:R-:W-:Y:S01]  /*06f0*/  IMAD.MOV.U32 R7, RZ, RZ, R33 ;  /* 0x000000ffff077224 */ /* 0x000fe200078e0021 */
[----:B------:R-:W-:Y:S01]  /*0700*/  MOV R6, R34 ;  /* 0x0000002200067202 */ /* 0x000fe20000000f00 */
[----:B------:R2:W3:Y:S01]  /*0710*/  LDC.64 R8, c[0x4][R24] ;  /* 0x0100000018087b82 */ /* 0x0004e20000000a00 */
[----:B0-----:R2:W-:Y:S01]  /*0720*/  STL.64 [R1], R16 ;  /* 0x0000001001007387 */ /* 0x0015e20000100a00 */
[----:B-1----:R-:W-:Y:S01]  /*0730*/  MOV R4, UR4 ;  /* 0x0000000400047c02 */ /* 0x002fe20008000f00 */
[----:B------:R-:W-:-:S07]  /*0740*/  IMAD.U32 R5, RZ, RZ, UR5 ;  /* 0x00000005ff057e24 */ /* 0x000fce000f8e00ff */
[----:B------:R-:W-:-:S07]  /*0750*/  LEPC R20, `(.L_x_10) ;  /* 0x000000001014794e */ /* 0x000fce0000000000 */
[----:B--23--:R-:W-:Y:S05]  /*0760*/  CALL.ABS.NOINC R8 ;  /* 0x0000000008007343 */ /* 0x00cfea0003c00000 */
.L_x_10:
[----:B------:R-:W-:Y:S01]  /*0770*/  UMOV UR4, 0x9999999a ;  /* 0x9999999a00047882 */ /* 0x000fe20000000000 */
[----:B------:R-:W-:Y:S02]  /*0780*/  UMOV UR5, 0x3fc99999 ;  /* 0x3fc9999900057882 */ /* 0x000fe40000000000 */
[----:B------:R-:W-:-:S14]  /*0790*/  DSETP.GEU.AND P0, PT, R16, UR4, PT ;  /* 0x0000000410007e2a */ /* 0x000fdc000bf0e000 */
[----:B------:R-:W-:Y:S05]  /*07a0*/  @P0 BRA `(.L_x_1) ;  /* 0x0000000400200947 */ /* 0x000fea0003800000 */
[----:B------:R0:W-:Y:S01]  /*07b0*/  STL.64 [R1+0x8], R28 ;  /* 0x0000081c01007387 */ /* 0x0001e20000100a00 */
[----:B------:R0:W1:Y:S01]  /*07c0*/  LDC.64 R8, c[0x4][R24] ;  /* 0x0100000018087b82 */ /* 0x0000620000000a00 */
[----:B------:R-:W2:Y:S01]  /*07d0*/  LDCU.64 UR4, c[0x4][0x180] ;  /* 0x01003000ff0477ac */ /* 0x000ea20008000a00 */
[----:B------:R-:W-:Y:S01]  /*07e0*/  MOV R6, R35 ;  /* 0x0000002300067202 */ /* 0x000fe20000000f00 */
[----:B------:R-:W-:Y:S02]  /*07f0*/  IMAD.MOV.U32 R7, RZ, RZ, R32 ;  /* 0x000000ffff077224 */ /* 0x000fe400078e0020 */
[----:B--2---:R-:W-:Y:S02]  /*0800*/  IMAD.U32 R4, RZ, RZ, UR4 ;  /* 0x00000004ff047e24 */ /* 0x004fe4000f8e00ff */
[----:B0-----:R-:W-:-:S07]  /*0810*/  IMAD.U32 R5, RZ, RZ, UR5 ;  /* 0x00000005ff057e24 */ /* 0x001fce000f8e00ff */
[----:B------:R-:W-:-:S07]  /*0820*/  LEPC R20, `(.L_x_11) ;  /* 0x000000001014794e */ /* 0x000fce0000000000 */
[----:B-1----:R-:W-:Y:S05]  /*0830*/  CALL.ABS.NOINC R8 ;  /* 0x0000000008007343 */ /* 0x002fea0003c00000 */
.L_x_11:
[----:B------:R-:W2:Y:S04]  /*0840*/  LDG.E R0, desc[UR36][R22.64] ;  /* 0x0000002416007981 */ /* 0x000ea8000c1e1900 */
[----:B------:R-:W3:Y:S01]  /*0850*/  LDG.E R3, desc[UR36][R18.64] ;  /* 0x0000002412037981 */ /* 0x000ee2000c1e1900 */
[----:B------:R0:W1:Y:S01]  /*0860*/  LDC.64 R12, c[0x4][R24] ;  /* 0x01000000180c7b82 */ /* 0x0000620000000a00 */
[----:B------:R-:W4:Y:S01]  /*0870*/  LDCU.64 UR4, c[0x4][0x188] ;  /* 0x01003100ff0477ac */ /* 0x000f220008000a00 */
[----:B------:R-:W-:Y:S01]  /*0880*/  IMAD.MOV.U32 R6, RZ, RZ, R35 ;  /* 0x000000ffff067224 */ /* 0x000fe200078e0023 */
[----:B------:R0:W-:Y:S01]  /*0890*/  STL.64 [R1+0x18], R28 ;  /* 0x0000181c01007387 */ /* 0x0001e20000100a00 */
[----:B------:R-:W-:Y:S02]  /*08a0*/  IMAD.MOV.U32 R7, RZ, RZ, R32 ;  /* 0x000000ffff077224 */ /* 0x000fe400078e0020 */
[----:B----4-:R-:W-:Y:S01]  /*08b0*/  IMAD.U32 R4, RZ, RZ, UR4 ;  /* 0x00000004ff047e24 */ /* 0x010fe2000f8e00ff */
[----:B------:R-:W-:Y:S01]  /*08c0*/  MOV R5, UR5 ;  /* 0x0000000500057c02 */ /* 0x000fe20008000f00 */
[----:B--2---:R-:W2:Y:S08]  /*08d0*/  F2F.F64.F32 R8, R0 ;  /* 0x0000000000087310 */ /* 0x004eb00000201800 */
[----:B---3--:R-:W3:Y:S01]  /*08e0*/  F2F.F64.F32 R10, R3 ;  /* 0x00000003000a7310 */ /* 0x008ee20000201800 */
[----:B--2---:R0:W-:Y:S04]  /*08f0*/  STL.64 [R1+0x8], R8 ;  /* 0x0000080801007387 */ /* 0x0041e80000100a00 */
[----:B-1-3--:R0:W-:Y:S02]  /*0900*/  STL.64 [R1+0x10], R10 ;  /* 0x0000100a01007387 */ /* 0x00a1e40000100a00 */
[----:B------:R-:W-:-:S07]  /*0910*/  LEPC R20, `(.L_x_12) ;  /* 0x000000001014794e */ /* 0x000fce0000000000 */
[----:B0-----:R-:W-:Y:S05]  /*0920*/  CALL.ABS.NOINC R12 ;  /* 0x000000000c007343 */ /* 0x001fea0003c00000 */
.L_x_12:
[----:B------:R0:W5:Y:S01]  /*0930*/  LDG.E R23, desc[UR36][R22.64] ;  /* 0x0000002416177981 */ /* 0x000162000c1e1900 */
[----:B------:R-:W-:Y:S01]  /*0940*/  BSSY.RECONVERGENT B0, `(.L_x_13) ;  /* 0x0000005000007945 */ /* 0x000fe20003800200 */
.L_x_14:
[----:B------:R-:W1:Y:S02]  /*0950*/  LDS R4, [R30] ;  /* 0x000000001e047984 */ /* 0x000e640000000800 */
[----:B-1---5:R-:W-:-:S05]  /*0960*/  FADD R5, R23, R4 ;  /* 0x0000000417057221 */ /* 0x022fca0000000000 */
[----:B------:R-:W1:Y:S02]  /*0970*/  ATOMS.CAST.SPIN P0, [R30], R4, R5 ;  /* 0x000000041e00758d */ /* 0x000e640001800005 */
[----:B-1----:R-:W-:Y:S05]  /*0980*/  @!P0 BRA `(.L_x_14) ;  /* 0xfffffffc00f08947 */ /* 0x002fea000383ffff */
[----:B------:R-:W-:Y:S05]  /*0990*/  BSYNC.RECONVERGENT B0 ;  /* 0x0000000000007941 */ /* 0x000fea0003800200 */
.L_x_13:
[----:B------:R1:W5:Y:S01]  /*09a0*/  LDG.E R19, desc[UR36][R18.64] ;  /* 0x0000002412137981 */ /* 0x000362000c1e1900 */
[----:B------:R-:W-:Y:S01]  /*09b0*/  BSSY.RECONVERGENT B0, `(.L_x_15) ;  /* 0x0000005000007945 */ /* 0x000fe20003800200 */
.L_x_16:
[----:B------:R-:W2:Y:S02]  /*09c0*/  LDS R4, [R2] ;  /* 0x0000000002047984 */ /* 0x000ea40000000800 */
[----:B--2--5:R-:W-:-:S05]  /*09d0*/  FADD R5, R19, R4 ;  /* 0x0000000413057221 */ /* 0x024fca0000000000 */
[----:B------:R-:W2:Y:S02]  /*09e0*/  ATOMS.CAST.SPIN P0, [R2], R4, R5 ;  /* 0x000000040200758d */ /* 0x000ea40001800005 */
[----:B--2---:R-:W-:Y:S05]  /*09f0*/  @!P0 BRA `(.L_x_16) ;  /* 0xfffffffc00f08947 */ /* 0x004fea000383ffff */
[----:B------:R-:W-:Y:S05]  /*0a00*/  BSYNC.RECONVERGENT B0 ;  /* 0x0000000000007941 */ /* 0x000fea0003800200 */
.L_x_15:
[----:B------:R-:W2:Y:S01]  /*0a10*/  LDS R0, [R30] ;  /* 0x000000001e007984 */ /* 0x000ea20000000800 */
[----:B------:R3:W4:Y:S01]  /*0a20*/  LDC.64 R12, c[0x4][R24] ;  /* 0x01000000180c7b82 */ /* 0x0007220000000a00 */
[----:B------:R-:W5:Y:S01]  /*0a30*/  LDCU.64 UR4, c[0x4][0x190] ;  /* 0x01003200ff0477ac */ /* 0x000f620008000a00 */
[----:B------:R-:W-:Y:S01]  /*0a40*/  IMAD.MOV.U32 R6, RZ, RZ, R35 ;  /* 0x000000ffff067224 */ /* 0x000fe200078e0023 */
[----:B------:R-:W0:Y:S01]  /*0a50*/  LDS R3, [R2] ;  /* 0x0000000002037984 */ /* 0x000e220000000800 */
[----:B------:R-:W-:-:S03]  /*0a60*/  MOV R7, R32 ;  /* 0x0000002000077202 */ /* 0x000fc60000000f00 */
[----:B------:R3:W-:Y:S01]  /*0a70*/  STL [R1+0x18], R28 ;  /* 0x0000181c01007387 */ /* 0x0007e20000100800 */
[----:B-----5:R-:W-:Y:S01]  /*0a80*/  MOV R4, UR4 ;  /* 0x0000000400047c02 */ /* 0x020fe20008000f00 */
[----:B------:R-:W-:Y:S01]  /*0a90*/  IMAD.U32 R5, RZ, RZ, UR5 ;  /* 0x00000005ff057e24 */ /* 0x000fe2000f8e00ff */
[----:B--2---:R-:W2:Y:S08]  /*0aa0*/  F2F.F64.F32 R8, R0 ;  /* 0x0000000000087310 */ /* 0x004eb00000201800 */
[----:B0-----:R-:W0:Y:S01]  /*0ab0*/  F2F.F64.F32 R10, R3 ;  /* 0x00000003000a7310 */ /* 0x001e220000201800 */
[----:B--2---:R3:W-:Y:S04]  /*0ac0*/  STL.64 [R1+0x8], R8 ;  /* 0x0000080801007387 */ /* 0x0047e80000100a00 */
[----:B0---4-:R3:W-:Y:S02]  /*0ad0*/  STL.64 [R1+0x10], R10 ;  /* 0x0000100a01007387 */ /* 0x0117e40000100a00 */
[----:B------:R-:W-:-:S07]  /*0ae0*/  LEPC R20, `(.L_x_17) ;  /* 0x000000001014794e */ /* 0x000fce0000000000 */
[----:B-1-3--:R-:W-:Y:S05]  /*0af0*/  CALL.ABS.NOINC R12 ;  /* 0x000000000c007343 */ /* 0x00afea0003c00000 */
.L_x_17:
[----:B------:R0:W1:Y:S01]  /*0b00*/  LDC.64 R8, c[0x4][R24] ;  /* 0x0100000018087b82 */ /* 0x0000620000000a00 */
[----:B------:R-:W2:Y:S01]  /*0b10*/  LDCU.64 UR4, c[0x4][0x198] ;  /* 0x01003300ff0477ac */ /* 0x000ea20008000a00 */
[----:B------:R-:W-:Y:S01]  /*0b20*/  CS2R R6, SRZ ;  /* 0x0000000000067805 */ /* 0x000fe2000001ff00 */
[----:B--2---:R-:W-:Y:S02]  /*0b30*/  IMAD.U32 R4, RZ, RZ, UR4 ;  /* 0x00000004ff047e24 */ /* 0x004fe4000f8e00ff */
[----:B0-----:R-:W-:-:S07]  /*0b40*/  IMAD.U32 R5, RZ, RZ, UR5 ;  /* 0x00000005ff057e24 */ /* 0x001fce000f8e00ff */
[----:B------:R-:W-:-:S07]  /*0b50*/  LEPC R20, `(.L_x_18) ;  /* 0x000000001014794e */ /* 0x000fce0000000000 */
[----:B-1----:R-:W-:Y:S05]  /*0b60*/  CALL.ABS.NOINC R8 ;  /* 0x0000000008007343 */ /* 0x002fea0003c00000 */
.L_x_18:
[----:B------:R-:W-:Y:S01]  /*0b70*/  ATOMS.POPC.INC.32 RZ, [R31+URZ] ;  /* 0x000000001fff7f8c */ /* 0x000fe2000d8000ff */
[----:B------:R-:W-:Y:S01]  /*0b80*/  MOV R9, R28 ;  /* 0x0000001c00097202 */ /* 0x000fe20000000f00 */
[----:B------:R-:W0:Y:S01]  /*0b90*/  LDC.64 R24, c[0x4][R24] ;  /* 0x0100000018187b82 */ /* 0x000e220000000a00 */
[----:B------:R-:W1:Y:S01]  /*0ba0*/  LDCU.64 UR4, c[0x4][0x1a0] ;  /* 0x01003400ff0477ac */ /* 0x000e620008000a00 */
[----:B------:R-:W2:Y:S01]  /*0bb0*/  LDS R8, [R31] ;  /* 0x000000001f087984 */ /* 0x000ea20000000800 */
[----:B------:R-:W-:Y:S01]  /*0bc0*/  MOV R6, R35 ;  /* 0x0000002300067202 */ /* 0x000fe20000000f00 */
[----:B------:R-:W-:Y:S02]  /*0bd0*/  IMAD.MOV.U32 R7, RZ, RZ, R32 ;  /* 0x000000ffff077224 */ /* 0x000fe400078e0020 */
[----:B-1----:R-:W-:Y:S02]  /*0be0*/  IMAD.U32 R4, RZ, RZ, UR4 ;  /* 0x00000004ff047e24 */ /* 0x002fe4000f8e00ff */
[----:B------:R-:W-:Y:S01]  /*0bf0*/  IMAD.U32 R5, RZ, RZ, UR5 ;  /* 0x00000005ff057e24 */ /* 0x000fe2000f8e00ff */
[----:B--2---:R1:W-:Y:S06]  /*0c00*/  STL.64 [R1+0x8], R8 ;  /* 0x0000080801007387 */ /* 0x0043ec0000100a00 */
[----:B------:R-:W-:-:S07]  /*0c10*/  LEPC R20, `(.L_x_1) ;  /* 0x000000001014794e */ /* 0x000fce0000000000 */
[----:B01----:R-:W-:Y:S05]  /*0c20*/  CALL.ABS.NOINC R24 ;  /* 0x0000000018007343 */ /* 0x003fea0003c00000 */
.L_x_1:
[----:B------:R-:W1:Y:S02]  /*0c30*/  LDCU UR4, c[0x0][0x3a4] ;  /* 0x00007480ff0477ac */ /* 0x000e640008000800 */
[----:B-1----:R-:W-:Y:S01]  /*0c40*/  ISETP.GE.U32.AND P0, PT, R28, UR4, PT ;  /* 0x000000041c007c0c */ /* 0x002fe2000bf06070 */
[----:B------:R-:W-:Y:S05]  /*0c50*/  WARPSYNC.ALL ;  /* 0x0000000000007948 */ /* 0x000fea0003800000 */
[----:B------:R-:W-:Y:S01]  /*0c60*/  BAR.SYNC.DEFER_BLOCKING 0x0 ;  /* 0x0000000000007b1d */ /* 0x000fe20000010000 */
[----:B------:R-:W-:-:S13]  /*0c70*/  ISETP.NE.OR P0, PT, R29, RZ, P0 ;  /* 0x000000ff1d00720c */ /* 0x000fda0000705670 */
[----:B------:R-:W-:Y:S05]  /*0c80*/  @P0 EXIT ;  /* 0x000000000000094d */ /* 0x000fea0003800000 */
[----:B------:R-:W-:Y:S01]  /*0c90*/  IMAD.MOV.U32 R29, RZ, RZ, RZ ;  /* 0x000000ffff1d7224 */ /* 0x000fe200078e00ff */
[----:B------:R-:W-:Y:S01]  /*0ca0*/  MOV R22, 0x1e0 ;  /* 0x000001e000167802 */ /* 0x000fe20000000f00 */
[----:B------:R-:W1:Y:S01]  /*0cb0*/  LDCU.64 UR4, c[0x4][0x1a8] ;  /* 0x01003500ff0477ac */ /* 0x000e620008000a00 */
[----:B------:R-:W-:Y:S02]  /*0cc0*/  IADD3 R34, PT, PT, R34, 0x8, RZ ;  /* 0x0000000822227810 */ /* 0x000fe40007ffe0ff */
[----:B------:R2:W-:Y:S01]  /*0cd0*/  STL.64 [R1+0x8], R28 ;  /* 0x0000081c01007387 */ /* 0x0005e20000100a00 */
[----:B------:R2:W3:Y:S01]  /*0ce0*/  LDC.64 R8, c[0x4][R22] ;  /* 0x0100000016087b82 */ /* 0x0004e20000000a00 */
[----:B------:R-:W-:Y:S01]  /*0cf0*/  MOV R7, R32 ;  /* 0x0000002000077202 */ /* 0x000fe20000000f00 */
[----:B------:R-:W-:Y:S02]  /*0d00*/  IMAD.MOV.U32 R6, RZ, RZ, R34 ;  /* 0x000000ffff067224 */ /* 0x000fe400078e0022 */
[----:B-1----:R-:W-:-:S02]  /*0d10*/  IMAD.U32 R4, RZ, RZ, UR4 ;  /* 0x00000004ff047e24 */ /* 0x002fc4000f8e00ff */
[----:B--2---:R-:W-:-:S07]  /*0d20*/  IMAD.U32 R5, RZ, RZ, UR5 ;  /* 0x00000005ff057e24 */ /* 0x004fce000f8e00ff */
[----:B------:R-:W-:-:S07]  /*0d30*/  LEPC R20, `(.L_x_19) ;  /* 0x000000001014794e */ /* 0x000fce0000000000 */
[----:B0--3--:R-:W-:Y:S05]  /*0d40*/  CALL.ABS.NOINC R8 ;  /* 0x0000000008007343 */ /* 0x009fea0003c00000 */
.L_x_19:
[----:B------:R-:W0:Y:S02]  /*0d50*/  LDS R0, [R31] ;  /* 0x000000001f007984 */ /* 0x000e240000000800 */
[----:B0-----:R-:W-:-:S13]  /*0d60*/  ISETP.NE.AND P0, PT, R0, RZ, PT ;  /* 0x000000ff0000720c */ /* 0x001fda0003f05270 */
[----:B------:R-:W-:Y:S05]  /*0d70*/  @!P0 EXIT ;  /* 0x000000000000894d */ /* 0x000fea0003800000 */
[----:B------:R-:W0:Y:S01]  /*0d80*/  LDS R0, [R30] ;  /* 0x000000001e007984 */ /* 0x000e220000000800 */
[----:B------:R1:W2:Y:S01]  /*0d90*/  LDC.64 R12, c[0x4][R22] ;  /* 0x01000000160c7b82 */ /* 0x0002a20000000a00 */
[----:B------:R-:W3:Y:S01]  /*0da0*/  LDCU.64 UR4, c[0x4][0x1b0] ;  /* 0x01003600ff0477ac */ /* 0x000ee20008000a00 */
[----:B------:R-:W-:Y:S01]  /*0db0*/  IMAD.MOV.U32 R6, RZ, RZ, R34 ;  /* 0x000000ffff067224 */ /* 0x000fe200078e0022 */
[----:B------:R-:W4:Y:S01]  /*0dc0*/  LDS R3, [R2] ;  /* 0x0000000002037984 */ /* 0x000f220000000800 */
[----:B------:R-:W-:-:S03]  /*0dd0*/  IMAD.MOV.U32 R7, RZ, RZ, R32 ;  /* 0x000000ffff077224 */ /* 0x000fc600078e0020 */
[----:B------:R1:W-:Y:S01]  /*0de0*/  STL [R1+0x18], R28 ;  /* 0x0000181c01007387 */ /* 0x0003e20000100800 */
[----:B---3--:R-:W-:Y:S01]  /*0df0*/  IMAD.U32 R4, RZ, RZ, UR4 ;  /* 0x00000004ff047e24 */ /* 0x008fe2000f8e00ff */
[----:B------:R-:W-:Y:S01]  /*0e00*/  MOV R5, UR5 ;  /* 0x0000000500057c02 */ /* 0x000fe20008000f00 */
[----:B0-----:R-:W0:Y:S08]  /*0e10*/  F2F.F64.F32 R8, R0 ;  /* 0x0000000000087310 */ /* 0x001e300000201800 */
[----:B----4-:R-:W3:Y:S01]  /*0e20*/  F2F.F64.F32 R10, R3 ;  /* 0x00000003000a7310 */ /* 0x010ee20000201800 */
[----:B0-----:R1:W-:Y:S04]  /*0e30*/  STL.64 [R1+0x8], R8 ;  /* 0x0000080801007387 */ /* 0x0013e80000100a00 */
[----:B--23--:R1:W-:Y:S02]  /*0e40*/  STL.64 [R1+0x10], R10 ;  /* 0x0000100a01007387 */ /* 0x00c3e40000100a00 */
[----:B------:R-:W-:-:S07]  /*0e50*/  LEPC R20, `(.L_x_20) ;  /* 0x000000001014794e */ /* 0x000fce0000000000 */
[----:B-1----:R-:W-:Y:S05]  /*0e60*/  CALL.ABS.NOINC R12 ;  /* 0x000000000c007343 */ /* 0x002fea0003c00000 */
.L_x_20:
[----:B------:R-:W0:Y:S01]  /*0e70*/  LDC.64 R18, c[0x0][0x380] ;  /* 0x0000e000ff127b82 */ /* 0x000e220000000a00 */
[----:B------:R-:W1:Y:S07]  /*0e80*/  LDCU.64 UR4, c[0x4][0x1b8] ;  /* 0x01003700ff0477ac */ /* 0x000e6e0008000a00 */
[----:B------:R-:W2:Y:S01]  /*0e90*/  LDC.64 R16, c[0x0][0x388] ;  /* 0x0000e200ff107b82 */ /* 0x000ea20000000a00 */
[----:B0-----:R-:W-:-:S05]  /*0ea0*/  IMAD.WIDE.U32 R18, R28, 0x4, R18 ;  /* 0x000000041c127825 */ /* 0x001fca00078e0012 */
[----:B------:R-:W3:Y:S01]  /*0eb0*/  LDG.E R0, desc[UR36][R18.64] ;  /* 0x0000002412007981 */ /* 0x000ee2000c1e1900 */
[----:B--2---:R-:W-:-:S05]  /*0ec0*/  IMAD.WIDE.U32 R16, R28, 0x4, R16 ;  /* 0x000000041c107825 */ /* 0x004fca00078e0010 */
[----:B------:R-:W2:Y:S01]  /*0ed0*/  LDG.E R3, desc[UR36][R16.64] ;  /* 0x0000002410037981 */ /* 0x000ea2000c1e1900 */
[----:B------:R-:W0:Y:S03]  /*0ee0*/  LDC.64 R22, c[0x4][R22] ;  /* 0x0100000016167b82 */ /* 0x000e260000000a00 */
[----:B------:R4:W-:Y:S01]  /*0ef0*/  STL [R1+0x18], R28 ;  /* 0x0000181c01007387 */ /* 0x0009e20000100800 */
[----:B-1----:R-:W-:Y:S01]  /*0f00*/  MOV R4, UR4 ;  /* 0x0000000400047c02 */ /* 0x002fe20008000f00 */
[----:B------:R-:W-:Y:S01]  /*0f10*/  IMAD.U32 R5, RZ, RZ, UR5 ;  /* 0x00000005ff057e24 */ /* 0x000fe2000f8e00ff */
[----:B------:R-:W-:Y:S01]  /*0f20*/  MOV R7, R32 ;  /* 0x0000002000077202 */ /* 0x000fe20000000f00 */
[----:B------:R-:W-:Y:S01]  /*0f30*/  IMAD.MOV.U32 R6, RZ, RZ, R34 ;  /* 0x000000ffff067224 */ /* 0x000fe200078e0022 */
[----:B---3--:R-:W1:Y:S08]  /*0f40*/  F2F.F64.F32 R8, R0 ;  /* 0x0000000000087310 */ /* 0x008e700000201800 */
[----:B--2---:R-:W2:Y:S01]  /*0f50*/  F2F.F64.F32 R10, R3 ;  /* 0x00000003000a7310 */ /* 0x004ea20000201800 */
[----:B-1----:R4:W-:Y:S04]  /*0f60*/  STL.64 [R1+0x8], R8 ;  /* 0x0000080801007387 */ /* 0x0029e80000100a00 */
[----:B0-2---:R4:W-:Y:S02]  /*0f70*/  STL.64 [R1+0x10], R10 ;  /* 0x0000100a01007387 */ /* 0x0059e40000100a00 */
[----:B------:R-:W-:-:S07]  /*0f80*/  LEPC R20, `(.L_x_21) ;  /* 0x000000001014794e */ /* 0x000fce0000000000 */
[----:B----4-:R-:W-:Y:S05]  /*0f90*/  CALL.ABS.NOINC R22 ;  /* 0x0000000016007343 */ /* 0x010fea0003c00000 */
.L_x_21:
[----:B------:R-:W0:Y:S01]  /*0fa0*/  LDS R3, [R31] ;  /* 0x000000001f037984 */ /* 0x000e220000000800 */
[----:B------:R-:W-:Y:S03]  /*0fb0*/  BSSY.RECONVERGENT B0, `(.L_x_22) ;  /* 0x000000e000007945 */ /* 0x000fe60003800200 */
[----:B------:R-:W1:Y:S01]  /*0fc0*/  LDS R0, [R30] ;  /* 0x000000001e007984 */ /* 0x000e620000000800 */
[----:B0-----:R-:W-:-:S04]  /*0fd0*/  I2FP.F32.U32 R3, R3 ;  /* 0x0000000300037245 */ /* 0x001fc80000201000 */
[----:B------:R-:W0:Y:S08]  /*0fe0*/  MUFU.RCP R4, R3 ;  /* 0x0000000300047308 */ /* 0x000e300000001000 */
[----:B-1----:R-:W1:Y:S01]  /*0ff0*/  FCHK P0, R0, R3 ;  /* 0x0000000300007302 */ /* 0x002e620000000000 */
[----:B0-----:R-:W-:-:S04]  /*1000*/  FFMA R5, -R3, R4, 1 ;  /* 0x3f80000003057423 */ /* 0x001fc80000000104 */
[----:B------:R-:W-:-:S04]  /*1010*/  FFMA R5, R4, R5, R4 ;  /* 0x0000000504057223 */ /* 0x000fc80000000004 */
[----:B------:R-:W-:-:S04]  /*1020*/  FFMA R4, R0, R5, RZ ;  /* 0x0000000500047223 */ /* 0x000fc800000000ff */
[----:B------:R-:W-:-:S04]  /*1030*/  FFMA R23, -R3, R4, R0 ;  /* 0x0000000403177223 */ /* 0x000fc80000000100 */
[----:B------:R-:W-:Y:S01]  /*1040*/  FFMA R23, R5, R23, R4 ;  /* 0x0000001705177223 */ /* 0x000fe20000000004 */
[----:B-1----:R-:W-:Y:S06]  /*1050*/  @!P0 BRA `(.L_x_23) ;  /* 0x00000000000c8947 */ /* 0x002fec0003800000 */
[----:B------:R-:W-:-:S07]  /*1060*/  MOV R4, 0x1080 ;  /* 0x0000108000047802 */ /* 0x000fce0000000f00 */
[----:B------:R-:W-:Y:S05]  /*1070*/  CALL.REL.NOINC `($__internal_1_$__cuda_sm3x_div_rn_noftz_f32_slowpath) ;  /* 0x0000000400c47944 */ /* 0x000fea0003c00000 */
[----:B------:R-:W-:-:S07]  /*1080*/  IMAD.MOV.U32 R23, RZ, RZ, R0 ;  /* 0x000000ffff177224 */ /* 0x000fce00078e0000 */
.L_x_23:
[----:B------:R-:W-:Y:S05]  /*1090*/  BSYNC.RECONVERGENT B0 ;  /* 0x0000000000007941 */ /* 0x000fea0003800200 */
.L_x_22:
[----:B------:R-:W0:Y:S01]  /*10a0*/  LDS R0, [R2] ;  /* 0x0000000002007984 */ /* 0x000e220000000800 */
[----:B------:R-:W1:Y:S01]  /*10b0*/  MUFU.RCP R24, R3 ;  /* 0x0000000300187308 */ /* 0x000e620000001000 */
[----:B------:R-:W-:Y:S01]  /*10c0*/  BSSY.RECONVERGENT B0, `(.L_x_24) ;  /* 0x000000b000007945 */ /* 0x000fe20003800200 */
[----:B-1----:R-:W-:-:S04]  /*10d0*/  FFMA R5, -R3, R24, 1 ;  /* 0x3f80000003057423 */ /* 0x002fc80000000118 */
[----:B------:R-:W-:Y:S02]  /*10e0*/  FFMA R24, R24, R5, R24 ;  /* 0x0000000518187223 */ /* 0x000fe40000000018 */
[----:B0-----:R-:W0:Y:S02]  /*10f0*/  FCHK P0, R0, R3 ;  /* 0x0000000300007302 */ /* 0x001e240000000000 */
[----:B------:R-:W-:-:S04]  /*1100*/  FFMA R5, R24, R0, RZ ;  /* 0x0000000018057223 */ /* 0x000fc800000000ff */
[----:B------:R-:W-:-:S04]  /*1110*/  FFMA R4, -R3, R5, R0 ;  /* 0x0000000503047223 */ /* 0x000fc80000000100 */
[----:B------:R-:W-:Y:S01]  /*1120*/  FFMA R24, R24, R4, R5 ;  /* 0x0000000418187223 */ /* 0x000fe20000000005 */
[----:B0-----:R-:W-:Y:S06]  /*1130*/  @!P0 BRA `(.L_x_25) ;  /* 0x00000000000c8947 */ /* 0x001fec0003800000 */
[----:B------:R-:W-:-:S07]  /*1140*/  MOV R4, 0x1160 ;  /* 0x0000116000047802 */ /* 0x000fce0000000f00 */
[----:B------:R-:W-:Y:S05]  /*1150*/  CALL.REL.NOINC `($__internal_1_$__cuda_sm3x_div_rn_noftz_f32_slowpath) ;  /* 0x00000004008c7944 */ /* 0x000fea0003c00000 */
[----:B------:R-:W-:-:S07]  /*1160*/  IMAD.MOV.U32 R24, RZ, RZ, R0 ;  /* 0x000000ffff187224 */ /* 0x000fce00078e0000 */
.L_x_25:
[----:B------:R-:W-:Y:S05]  /*1170*/  BSYNC.RECONVERGENT B0 ;  /* 0x0000000000007941 */ /* 0x000fea0003800200 */
.L_x_24:
[----:B------:R-:W0:Y:S01]  /*1180*/  F2F.F64.F32 R8, R23 ;  /* 0x0000001700087310 */ /* 0x000e220000201800 */
[----:B------:R-:W-:Y:S01]  /*1190*/  MOV R22, 0x1e0 ;  /* 0x000001e000167802 */ /* 0x000fe20000000f00 */
[----:B------:R1:W-:Y:S01]  /*11a0*/  STL [R1+0x18], R28 ;  /* 0x0000181c01007387 */ /* 0x0003e20000100800 */
[----:B------:R-:W2:Y:S01]  /*11b0*/  LDCU.64 UR4, c[0x4][0x1c0] ;  /* 0x01003800ff0477ac */ /* 0x000ea20008000a00 */
[----:B------:R-:W-:Y:S01]  /*11c0*/  IMAD.MOV.U32 R6, RZ, RZ, R34 ;  /* 0x000000ffff067224 */ /* 0x000fe200078e0022 */
[----:B------:R1:W3:Y:S01]  /*11d0*/  LDC.64 R12, c[0x4][R22] ;  /* 0x01000000160c7b82 */ /* 0x0002e20000000a00 */
[----:B------:R-:W-:Y:S02]  /*11e0*/  MOV R7, R32 ;  /* 0x0000002000077202 */ /* 0x000fe40000000f00 */
[----:B------:R-:W4:Y:S01]  /*11f0*/  F2F.F64.F32 R10, R24 ;  /* 0x00000018000a7310 */ /* 0x000f220000201800 */
[----:B0-----:R1:W-:Y:S01]  /*1200*/  STL.64 [R1+0x8], R8 ;  /* 0x0000080801007387 */ /* 0x0013e20000100a00 */
[----:B--2---:R-:W-:Y:S01]  /*1210*/  MOV R4, UR4 ;  /* 0x0000000400047c02 */ /* 0x004fe20008000f00 */
[----:B------:R-:W-:-:S02]  /*1220*/  IMAD.U32 R5, RZ, RZ, UR5 ;  /* 0x00000005ff057e24 */ /* 0x000fc4000f8e00ff */
[----:B----4-:R1:W-:Y:S05]  /*1230*/  STL.64 [R1+0x10], R10 ;  /* 0x0000100a01007387 */ /* 0x0103ea0000100a00 */
[----:B------:R-:W-:-:S07]  /*1240*/  LEPC R20, `(.L_x_26) ;  /* 0x000000001014794e */ /* 0x000fce0000000000 */
[----:B-1-3--:R-:W-:Y:S05]  /*1250*/  CALL.ABS.NOINC R12 ;  /* 0x000000000c007343 */ /* 0x00afea0003c00000 */
.L_x_26:
[----:B------:R-:W2:Y:S04]  /*1260*/  LDG.E R18, desc[UR36][R18.64] ;  /* 0x0000002412127981 */ /* 0x000ea8000c1e1900 */
[----:B------:R-:W3:Y:S01]  /*1270*/  LDG.E R3, desc[UR36][R16.64] ;  /* 0x0000002410037981 */ /* 0x000ee2000c1e1900 */
[----:B------:R0:W1:Y:S01]  /*1280*/  LDC.64 R12, c[0x4][R22] ;  /* 0x01000000160c7b82 */ /* 0x0000620000000a00 */
[----:B------:R-:W4:Y:S01]  /*1290*/  LDCU.64 UR4, c[0x4][0x1c8] ;  /* 0x01003900ff0477ac */ /* 0x000f220008000a00 */
[----:B------:R-:W-:Y:S01]  /*12a0*/  MOV R6, R34 ;  /* 0x0000002200067202 */ /* 0x000fe20000000f00 */
[----:B------:R0:W-:Y:S01]  /*12b0*/  STL [R1+0x18], R28 ;  /* 0x0000181c01007387 */ /* 0x0001e20000100800 */
[----:B------:R-:W-:Y:S02]  /*12c0*/  IMAD.MOV.U32 R7, RZ, RZ, R32 ;  /* 0x000000ffff077224 */ /* 0x000fe400078e0020 */
[----:B----4-:R-:W-:-:S02]  /*12d0*/  IMAD.U32 R4, RZ, RZ, UR4 ;  /* 0x00000004ff047e24 */ /* 0x010fc4000f8e00ff */
[----:B------:R-:W-:Y:S02]  /*12e0*/  IMAD.U32 R5, RZ, RZ, UR5 ;  /* 0x00000005ff057e24 */ /* 0x000fe4000f8e00ff */
[----:B--2---:R-:W-:Y:S01]  /*12f0*/  FADD R23, -R18, R23 ;  /* 0x0000001712177221 */ /* 0x004fe20000000100 */
[----:B---3--:R-:W-:-:S03]  /*1300*/  FADD R3, -R3, R24 ;  /* 0x0000001803037221 */ /* 0x008fc60000000100 */
[----:B------:R-:W2:Y:S01]  /*1310*/  F2F.F64.F32 R8, R23 ;  /* 0x0000001700087310 */ /* 0x000ea20000201800 */
[----:B------:R0:W-:Y:S04]  /*1320*/  STS [R30], R23 ;  /* 0x000000171e007388 */ /* 0x0001e80000000800 */
[----:B------:R0:W-:Y:S03]  /*1330*/  STS [R2], R3 ;  /* 0x0000000302007388 */ /* 0x0001e60000000800 */
[----:B------:R-:W3:Y:S01]  /*1340*/  F2F.F64.F32 R10, R3 ;  /* 0x00000003000a7310 */ /* 0x000ee20000201800 */
[----:B--2---:R0:W-:Y:S04]  /*1350*/  STL.64 [R1+0x8], R8 ;  /* 0x0000080801007387 */ /* 0x0041e80000100a00 */
[----:B-1-3--:R0:W-:Y:S02]  /*1360*/  STL.64 [R1+0x10], R10 ;  /* 0x0000100a01007387 */ /* 0x00a1e40000100a00 */
[----:B------:R-:W-:-:S07]  /*1370*/  LEPC R20, `(.L_x_27) ;  /* 0x000000001014794e */ /* 0x000fce0000000000 */
[----:B0-----:R-:W-:Y:S05]  /*1380*/  CALL.ABS.NOINC R12 ;  /* 0x000000000c007343 */ /* 0x001fea0003c00000 */
.L_x_27:
[----:B------:R-:W0:Y:S01]  /*1390*/  LDC.64 R18, c[0x0][0x390] ;  /* 0x0000e400ff127b82 */ /* 0x000e220000000a00 */
[----:B------:R-:W1:Y:S07]  /*13a0*/  LDCU.64 UR4, c[0x4][0x1d0] ;  /* 0x01003a00ff0477ac */ /* 0x000e6e0008000a00 */
[----:B------:R-:W2:Y:S01]  /*13b0*/  LDC.64 R16, c[0x0][0x398] ;  /* 0x0000e600ff107b82 */ /* 0x000ea20000000a00 */
[----:B0-----:R-:W-:-:S05]  /*13c0*/  IMAD.WIDE.U32 R18, R28, 0x4, R18 ;  /* 0x000000041c127825 */ /* 0x001fca00078e0012 */
[----:B------:R-:W3:Y:S01]  /*13d0*/  LDG.E R0, desc[UR36][R18.64] ;  /* 0x0000002412007981 */ /* 0x000ee2000c1e1900 */
[----:B--2---:R-:W-:-:S05]  /*13e0*/  IMAD.WIDE.U32 R16, R28, 0x4, R16 ;  /* 0x000000041c107825 */ /* 0x004fca00078e0010 */
[----:B------:R-:W2:Y:S01]  /*13f0*/  LDG.E R3, desc[UR36][R16.64] ;  /* 0x0000002410037981 */ /* 0x000ea2000c1e1900 */
[----:B------:R0:W4:Y:S03]  /*1400*/  LDC.64 R12, c[0x4][R22] ;  /* 0x01000000160c7b82 */ /* 0x0001260000000a00 */
[----:B------:R0:W-:Y:S04]  /*1410*/  STL.64 [R1+0x10], RZ ;  /* 0x000010ff01007387 */ /* 0x0001e80000100a00 */
[----:B------:R0:W-:Y:S01]  /*1420*/  STL [R1+0x20], R28 ;  /* 0x0000201c01007387 */ /* 0x0001e20000100800 */
[----:B-1----:R-:W-:Y:S01]  /*1430*/  IMAD.U32 R4, RZ, RZ, UR4 ;  /* 0x00000004ff047e24 */ /* 0x002fe2000f8e00ff */
[----:B------:R-:W-:Y:S01]  /*1440*/  MOV R5, UR5 ;  /* 0x0000000500057c02 */ /* 0x000fe20008000f00 */
[----:B------:R-:W-:-:S02]  /*1450*/  IMAD.MOV.U32 R6, RZ, RZ, R34 ;  /* 0x000000ffff067224 */ /* 0x000fc400078e0022 */
[----:B------:R-:W-:Y:S01]  /*1460*/  IMAD.MOV.U32 R7, RZ, RZ, R32 ;  /* 0x000000ffff077224 */ /* 0x000fe200078e0020 */
[----:B---3--:R-:W1:Y:S08]  /*1470*/  F2F.F64.F32 R8, R0 ;  /* 0x0000000000087310 */ /* 0x008e700000201800 */
[----:B--2---:R-:W2:Y:S01]  /*1480*/  F2F.F64.F32 R10, R3 ;  /* 0x00000003000a7310 */ /* 0x004ea20000201800 */
[----:B-1----:R0:W-:Y:S04]  /*1490*/  STL.64 [R1+0x8], R8 ;  /* 0x0000080801007387 */ /* 0x0021e80000100a00 */
[----:B--2-4-:R0:W-:Y:S02]  /*14a0*/  STL.64 [R1+0x18], R10 ;  /* 0x0000180a01007387 */ /* 0x0141e40000100a00 */
[----:B------:R-:W-:-:S07]  /*14b0*/  LEPC R20, `(.L_x_28) ;  /* 0x000000001014794e */ /* 0x000fce0000000000 */
[----:B0-----:R-:W-:Y:S05]  /*14c0*/  CALL.ABS.NOINC R12 ;  /* 0x000000000c007343 */ /* 0x001fea0003c00000 */
.L_x_28:
[----:B------:R-:W0:Y:S01]  /*14d0*/  LDS R5, [R30] ;  /* 0x000000001e057984 */ /* 0x000e220000000800 */
[----:B------:R-:W1:Y:S03]  /*14e0*/  LDCU.64 UR4, c[0x4][0x1d8] ;  /* 0x01003b00ff0477ac */ /* 0x000e660008000a00 */
[----:B------:R-:W2:Y:S04]  /*14f0*/  LDS R7, [R2] ;  /* 0x0000000002077984 */ /* 0x000ea80000000800 */
[----:B0-----:R0:W-:Y:S04]  /*1500*/  REDG.E.ADD.F32.FTZ.RN.STRONG.GPU desc[UR36][R18.64], R5 ;  /* 0x00000005120079a6 */ /* 0x0011e8000c12f324 */
[----:B--2---:R2:W-:Y:S04]  /*1510*/  REDG.E.ADD.F32.FTZ.RN.STRONG.GPU desc[UR36][R16.64], R7 ;  /* 0x00000007100079a6 */ /* 0x0045e8000c12f324 */
[----:B------:R-:W3:Y:S04]  /*1520*/  LDG.E R0, desc[UR36][R18.64] ;  /* 0x0000002412007981 */ /* 0x000ee8000c1e1900 */
[----:B------:R-:W4:Y:S01]  /*1530*/  LDG.E R3, desc[UR36][R16.64] ;  /* 0x0000002410037981 */ /* 0x000f22000c1e1900 */
[----:B------:R-:W3:Y:S01]  /*1540*/  LDC.64 R22, c[0x4][R22] ;  /* 0x0100000016167b82 */ /* 0x000ee20000000a00 */
[----:B-1----:R-:W-:Y:S01]  /*1550*/  MOV R4, UR4 ;  /* 0x0000000400047c02 */ /* 0x002fe20008000f00 */
[----:B0-----:R-:W-:Y:S01]  /*1560*/  IMAD.U32 R5, RZ, RZ, UR5 ;  /* 0x00000005ff057e24 */ /* 0x001fe2000f8e00ff */
[----:B------:R0:W-:Y:S01]  /*1570*/  STL [R1+0x20], R28 ;  /* 0x0000201c01007387 */ /* 0x0001e20000100800 */
[----:B------:R-:W-:Y:S01]  /*1580*/  IMAD.MOV.U32 R6, RZ, RZ, R34 ;  /* 0x000000ffff067224 */ /* 0x000fe200078e0022 */
[----:B--2---:R-:W-:-:S02]  /*1590*/  MOV R7, R32 ;  /* 0x0000002000077202 */ /* 0x004fc40000000f00 */
[----:B------:R0:W-:Y:S01]  /*15a0*/  STL.64 [R1+0x10], RZ ;  /* 0x000010ff01007387 */ /* 0x0001e20000100a00 */
[----:B---3--:R-:W1:Y:S08]  /*15b0*/  F2F.F64.F32 R8, R0 ;  /* 0x0000000000087310 */ /* 0x008e700000201800 */
[----:B----4-:R-:W2:Y:S01]  /*15c0*/  F2F.F64.F32 R10, R3 ;  /* 0x00000003000a7310 */ /* 0x010ea20000201800 */
[----:B-1----:R0:W-:Y:S04]  /*15d0*/  STL.64 [R1+0x8], R8 ;  /* 0x0000080801007387 */ /* 0x0021e80000100a00 */
[----:B--2---:R0:W-:Y:S02]  /*15e0*/  STL.64 [R1+0x18], R10 ;  /* 0x0000180a01007387 */ /* 0x0041e40000100a00 */
[----:B------:R-:W-:-:S07]  /*15f0*/  LEPC R20, `(.L_x_29) ;  /* 0x000000001014794e */ /* 0x000fce0000000000 */
[----:B0-----:R-:W-:Y:S05]  /*1600*/  CALL.ABS.NOINC R22 ;  /* 0x0000000016007343 */ /* 0x001fea0003c00000 */
.L_x_29:
[----:B------:R-:W-:Y:S05]  /*1610*/  EXIT ;  /* 0x000000000000794d */ /* 0x000fea0003800000 */
        .weak           $__internal_0_$__cuda_sm20_sqrt_rn_f32_slowpath
        .type           $__internal_0_$__cuda_sm20_sqrt_rn_f32_slowpath,@function
        .size           $__internal_0_$__cuda_sm20_sqrt_rn_f32_slowpath,($__internal_1_$__cuda_sm3x_div_rn_noftz_f32_slowpath - $__internal_0_$__cuda_sm20_sqrt_rn_f32_slowpath)
$__internal_0_$__cuda_sm20_sqrt_rn_f32_slowpath:
[----:B------:R-:W-:-:S13]  /*1620*/  LOP3.LUT P0, RZ, R0, 0x7fffffff, RZ, 0xc0, !PT ;  /* 0x7fffffff00ff7812 */ /* 0x000fda000780c0ff */
[----:B------:R-:W-:Y:S01]  /*1630*/  @!P0 IMAD.MOV.U32 R3, RZ, RZ, R0 ;  /* 0x000000ffff038224 */ /* 0x000fe200078e0000 */
[----:B------:R-:W-:Y:S06]  /*1640*/  @!P0 BRA `(.L_x_30) ;  /* 0x0000000000408947 */ /* 0x000fec0003800000 */
[----:B------:R-:W-:-:S13]  /*1650*/  FSETP.GEU.FTZ.AND P0, PT, R0, RZ, PT ;  /* 0x000000ff0000720b */ /* 0x000fda0003f1e000 */
[----:B------:R-:W-:Y:S01]  /*1660*/  @!P0 IMAD.MOV.U32 R3, RZ, RZ, 0x7fffffff ;  /* 0x7fffffffff038424 */ /* 0x000fe200078e00ff */
[----:B------:R-:W-:Y:S06]  /*1670*/  @!P0 BRA `(.L_x_30) ;  /* 0x0000000000348947 */ /* 0x000fec0003800000 */
[----:B------:R-:W-:-:S13]  /*1680*/  FSETP.GTU.FTZ.AND P0, PT, |R0|, +INF , PT ;  /* 0x7f8000000000780b */ /* 0x000fda0003f1c200 */
[----:B------:R-:W-:Y:S01]  /*1690*/  @P0 FADD.FTZ R3, R0, 1 ;  /* 0x3f80000000030421 */ /* 0x000fe20000010000 */
[----:B------:R-:W-:Y:S06]  /*16a0*/  @P0 BRA `(.L_x_30) ;  /* 0x0000000000280947 */ /* 0x000fec0003800000 */
[----:B------:R-:W-:-:S13]  /*16b0*/  FSETP.NEU.FTZ.AND P0, PT, |R0|, +INF , PT ;  /* 0x7f8000000000780b */ /* 0x000fda0003f1d200 */
[----:B------:R-:W-:-:S04]  /*16c0*/  @P0 FFMA R4, R0, 1.84467440737095516160e+19, RZ ;  /* 0x5f80000000040823 */ /* 0x000fc800000000ff */
[----:B------:R-:W0:Y:S02]  /*16d0*/  @P0 MUFU.RSQ R3, R4 ;  /* 0x0000000400030308 */ /* 0x000e240000001400 */
[----:B0-----:R-:W-:Y:S01]  /*16e0*/  @P0 FMUL.FTZ R5, R4, R3 ;  /* 0x0000000304050220 */ /* 0x001fe20000410000 */
[----:B------:R-:W-:Y:S01]  /*16f0*/  @P0 FMUL.FTZ R7, R3, 0.5 ;  /* 0x3f00000003070820 */ /* 0x000fe20000410000 */
[----:B------:R-:W-:Y:S02]  /*1700*/  @!P0 MOV R3, R0 ;  /* 0x0000000000038202 */ /* 0x000fe40000000f00 */
[----:B------:R-:W-:-:S04]  /*1710*/  @P0 FADD.FTZ R6, -R5, -RZ ;  /* 0x800000ff05060221 */ /* 0x000fc80000010100 */
[----:B------:R-:W-:-:S04]  /*1720*/  @P0 FFMA R6, R5, R6, R4 ;  /* 0x0000000605060223 */ /* 0x000fc80000000004 */
[----:B------:R-:W-:-:S04]  /*1730*/  @P0 FFMA R6, R6, R7, R5 ;  /* 0x0000000706060223 */ /* 0x000fc80000000005 */
[----:B------:R-:W-:-:S07]  /*1740*/  @P0 FMUL.FTZ R3, R6, 2.3283064365386962891e-10 ;  /* 0x2f80000006030820 */ /* 0x000fce0000410000 */
.L_x_30:
[----:B------:R-:W-:Y:S02]  /*1750*/  HFMA2 R5, -RZ, RZ, 0, 0 ;  /* 0x00000000ff057431 */ /* 0x000fe400000001ff */
[----:B------:R-:W-:Y:S02]  /*1760*/  IMAD.MOV.U32 R4, RZ, RZ, R8 ;  /* 0x000000ffff047224 */ /* 0x000fe400078e0008 */
[----:B------:R-:W-:Y:S02]  /*1770*/  IMAD.MOV.U32 R16, RZ, RZ, R3 ;  /* 0x000000ffff107224 */ /* 0x000fe400078e0003 */
[----:B------:R-:W-:Y:S05]  /*1780*/  RET.REL.NODEC R4 `(_Z12flock_kernalPfS_S_S_ii) ;  /* 0xffffffe8041c7950 */ /* 0x000fea0003c3ffff */
        .weak           $__internal_1_$__cuda_sm3x_div_rn_noftz_f32_slowpath
        .type           $__internal_1_$__cuda_sm3x_div_rn_noftz_f32_slowpath,@function
        .size           $__internal_1_$__cuda_sm3x_div_rn_noftz_f32_slowpath,(.L_x_73 - $__internal_1_$__cuda_sm3x_div_rn_noftz_f32_slowpath)
$__internal_1_$__cuda_sm3x_div_rn_noftz_f32_slowpath:
[----:B------:R-:W-:Y:S01]  /*1790*/  SHF.R.U32.HI R6, RZ, 0x17, R3 ;  /* 0x00000017ff067819 */ /* 0x000fe20000011603 */
[----:B------:R-:W-:Y:S01]  /*17a0*/  BSSY.RECONVERGENT B1, `(.L_x_31) ;  /* 0x0000063000017945 */ /* 0x000fe20003800200 */
[----:B------:R-:W-:Y:S02]  /*17b0*/  SHF.R.U32.HI R5, RZ, 0x17, R0 ;  /* 0x00000017ff057819 */ /* 0x000fe40000011600 */
[----:B------:R-:W-:Y:S02]  /*17c0*/  LOP3.LUT R12, R6, 0xff, RZ, 0xc0, !PT ;  /* 0x000000ff060c7812 */ /* 0x000fe400078ec0ff */
[----:B------:R-:W-:Y:S02]  /*17d0*/  LOP3.LUT R10, R5, 0xff, RZ, 0xc0, !PT ;  /* 0x000000ff050a7812 */ /* 0x000fe400078ec0ff */
[----:B------:R-:W-:Y:S01]  /*17e0*/  MOV R5, R3 ;  /* 0x0000000300057202 */ /* 0x000fe20000000f00 */
[----:B------:R-:W-:Y:S02]  /*17f0*/  VIADD R8, R12, 0xffffffff ;  /* 0xffffffff0c087836 */ /* 0x000fe40000000000 */
[----:B------:R-:W-:-:S03]  /*1800*/  VIADD R7, R10, 0xffffffff ;  /* 0xffffffff0a077836 */ /* 0x000fc60000000000 */
[----:B------:R-:W-:-:S04]  /*1810*/  ISETP.GT.U32.AND P0, PT, R8, 0xfd, PT ;  /* 0x000000fd0800780c */ /* 0x000fc80003f04070 */
[----:B------:R-:W-:-:S13]  /*1820*/  ISETP.GT.U32.OR P0, PT, R7, 0xfd, P0 ;  /* 0x000000fd0700780c */ /* 0x000fda0000704470 */
[----:B------:R-:W-:Y:S01]  /*1830*/  @!P0 IMAD.MOV.U32 R6, RZ, RZ, RZ ;  /* 0x000000ffff068224 */ /* 0x000fe200078e00ff */
[----:B------:R-:W-:Y:S06]  /*1840*/  @!P0 BRA `(.L_x_32) ;  /* 0x00000000005c8947 */ /* 0x000fec0003800000 */
[----:B------:R-:W-:Y:S02]  /*1850*/  FSETP.GTU.FTZ.AND P0, PT, |R0|, +INF , PT ;  /* 0x7f8000000000780b */ /* 0x000fe40003f1c200 */
[----:B------:R-:W-:-:S04]  /*1860*/  FSETP.GTU.FTZ.AND P1, PT, |R3|, +INF , PT ;  /* 0x7f8000000300780b */ /* 0x000fc80003f3c200 */
[----:B------:R-:W-:-:S13]  /*1870*/  PLOP3.LUT P0, PT, P0, P1, PT, 0xf8, 0x8f ;  /* 0x00000000008f781c */ /* 0x000fda0000703f70 */
[----:B------:R-:W-:Y:S05]  /*1880*/  @P0 BRA `(.L_x_33) ;  /* 0x00000004004c0947 */ /* 0x000fea0003800000 */
[----:B------:R-:W-:-:S13]  /*1890*/  LOP3.LUT P0, RZ, R5, 0x7fffffff, R0, 0xc8, !PT ;  /* 0x7fffffff05ff7812 */ /* 0x000fda000780c800 */
[----:B------:R-:W-:Y:S05]  /*18a0*/  @!P0 BRA `(.L_x_34) ;  /* 0x00000004003c8947 */ /* 0x000fea0003800000 */
[C---:B------:R-:W-:Y:S02]  /*18b0*/  FSETP.NEU.FTZ.AND P2, PT, |R0|.reuse, +INF , PT ;  /* 0x7f8000000000780b */ /* 0x040fe40003f5d200 */
[----:B------:R-:W-:Y:S02]  /*18c0*/  FSETP.NEU.FTZ.AND P1, PT, |R3|, +INF , PT ;  /* 0x7f8000000300780b */ /* 0x000fe40003f3d200 */
[----:B------:R-:W-:-:S11]  /*18d0*/  FSETP.NEU.FTZ.AND P0, PT, |R0|, +INF , PT ;  /* 0x7f8000000000780b */ /* 0x000fd60003f1d200 */
[----:B------:R-:W-:Y:S05]  /*18e0*/  @!P1 BRA !P2, `(.L_x_34) ;  /* 0x00000004002c9947 */ /* 0x000fea0005000000 */
[----:B------:R-:W-:-:S04]  /*18f0*/  LOP3.LUT P2, RZ, R0, 0x7fffffff, RZ, 0xc0, !PT ;  /* 0x7fffffff00ff7812 */ /* 0x000fc8000784c0ff */
[----:B------:R-:W-:-:S13]  /*1900*/  PLOP3.LUT P1, PT, P1, P2, PT, 0x2f, 0xf2 ;  /* 0x0000000000f2781c */ /* 0x000fda0000f24577 */
[----:B------:R-:W-:Y:S05]  /*1910*/  @P1 BRA `(.L_x_35) ;  /* 0x0000000400181947 */ /* 0x000fea0003800000 */
[----:B------:R-:W-:-:S04]  /*1920*/  LOP3.LUT P1, RZ, R5, 0x7fffffff, RZ, 0xc0, !PT ;  /* 0x7fffffff05ff7812 */ /* 0x000fc8000782c0ff */
[----:B------:R-:W-:-:S13]  /*1930*/  PLOP3.LUT P0, PT, P0, P1, PT, 0x2f, 0xf2 ;  /* 0x0000000000f2781c */ /* 0x000fda0000702577 */
[----:B------:R-:W-:Y:S05]  /*1940*/  @P0 BRA `(.L_x_36) ;  /* 0x0000000400000947 */ /* 0x000fea0003800000 */
[----:B------:R-:W-:Y:S02]  /*1950*/  ISETP.GE.AND P0, PT, R7, RZ, PT ;  /* 0x000000ff0700720c */ /* 0x000fe40003f06270 */
[----:B------:R-:W-:-:S11]  /*1960*/  ISETP.GE.AND P1, PT, R8, RZ, PT ;  /* 0x000000ff0800720c */ /* 0x000fd60003f26270 */
[----:B------:R-:W-:Y:S01]  /*1970*/  @P0 MOV R6, RZ ;  /* 0x000000ff00060202 */ /* 0x000fe20000000f00 */
[----:B------:R-:W-:Y:S02]  /*1980*/  @!P0 IMAD.MOV.U32 R6, RZ, RZ, -0x40 ;  /* 0xffffffc0ff068424 */ /* 0x000fe400078e00ff */
[----:B------:R-:W-:Y:S01]  /*1990*/  @!P0 FFMA R0, R0, 1.84467440737095516160e+19, RZ ;  /* 0x5f80000000008823 */ /* 0x000fe200000000ff */
[----:B------:R-:W-:Y:S02]  /*19a0*/  @!P1 FFMA R5, R3, 1.84467440737095516160e+19, RZ ;  /* 0x5f80000003059823 */ /* 0x000fe400000000ff */
[----:B------:R-:W-:-:S07]  /*19b0*/  @!P1 IADD3 R6, PT, PT, R6, 0x40, RZ ;  /* 0x0000004006069810 */ /* 0x000fce0007ffe0ff */
.L_x_32:
[----:B------:R-:W-:Y:S01]  /*19c0*/  LEA R8, R12, 0xc0800000, 0x17 ;  /* 0xc08000000c087811 */ /* 0x000fe200078eb8ff */
[----:B------:R-:W-:Y:S04]  /*19d0*/  BSSY.RECONVERGENT B2, `(.L_x_37) ;  /* 0x0000036000027945 */ /* 0x000fe80003800200 */
[----:B------:R-:W-:Y:S01]  /*19e0*/  IMAD.IADD R8, R5, 0x1, -R8 ;  /* 0x0000000105087824 */ /* 0x000fe200078e0a08 */
[----:B------:R-:W-:-:S03]  /*19f0*/  IADD3 R5, PT, PT, R10, -0x7f, RZ ;  /* 0xffffff810a057810 */ /* 0x000fc60007ffe0ff */
[----:B------:R-:W0:Y:S01]  /*1a00*/  MUFU.RCP R7, R8 ;  /* 0x0000000800077308 */ /* 0x000e220000001000 */
[----:B------:R-:W-:Y:S01]  /*1a10*/  FADD.FTZ R9, -R8, -RZ ;  /* 0x800000ff08097221 */ /* 0x000fe20000010100 */
[----:B------:R-:W-:-:S03]  /*1a20*/  IMAD R0, R5, -0x800000, R0 ;  /* 0xff80000005007824 */ /* 0x000fc600078e0200 */
[----:B0-----:R-:W-:-:S04]  /*1a30*/  FFMA R10, R7, R9, 1 ;  /* 0x3f800000070a7423 */ /* 0x001fc80000000009 */
[----:B------:R-:W-:-:S04]  /*1a40*/  FFMA R14, R7, R10, R7 ;  /* 0x0000000a070e7223 */ /* 0x000fc80000000007 */
[----:B------:R-:W-:-:S04]  /*1a50*/  FFMA R7, R0, R14, RZ ;  /* 0x0000000e00077223 */ /* 0x000fc800000000ff */
[----:B------:R-:W-:-:S04]  /*1a60*/  FFMA R10, R9, R7, R0 ;  /* 0x00000007090a7223 */ /* 0x000fc80000000000 */
[----:B------:R-:W-:Y:S01]  /*1a70*/  FFMA R11, R14, R10, R7 ;  /* 0x0000000a0e0b7223 */ /* 0x000fe20000000007 */
[----:B------:R-:W-:-:S03]  /*1a80*/  IADD3 R7, PT, PT, R5, 0x7f, -R12 ;  /* 0x0000007f05077810 */ /* 0x000fc60007ffe80c */
[----:B------:R-:W-:Y:S02]  /*1a90*/  FFMA R10, R9, R11, R0 ;  /* 0x0000000b090a7223 */ /* 0x000fe40000000000 */
[----:B------:R-:W-:Y:S02]  /*1aa0*/  IMAD.IADD R7, R7, 0x1, R6 ;  /* 0x0000000107077824 */ /* 0x000fe400078e0206 */
[----:B------:R-:W-:-:S05]  /*1ab0*/  FFMA R0, R14, R10, R11 ;  /* 0x0000000a0e007223 */ /* 0x000fca000000000b */
[----:B------:R-:W-:-:S04]  /*1ac0*/  SHF.R.U32.HI R5, RZ, 0x17, R0 ;  /* 0x00000017ff057819 */ /* 0x000fc80000011600 */
[----:B------:R-:W-:-:S04]  /*1ad0*/  LOP3.LUT R5, R5, 0xff, RZ, 0xc0, !PT ;  /* 0x000000ff05057812 */ /* 0x000fc800078ec0ff */
[----:B------:R-:W-:-:S05]  /*1ae0*/  IADD3 R9, PT, PT, R5, R7, RZ ;  /* 0x0000000705097210 */ /* 0x000fca0007ffe0ff */
[----:B------:R-:W-:-:S05]  /*1af0*/  VIADD R5, R9, 0xffffffff ;  /* 0xffffffff09057836 */ /* 0x000fca0000000000 */
[----:B------:R-:W-:-:S13]  /*1b00*/  ISETP.GE.U32.AND P0, PT, R5, 0xfe, PT ;  /* 0x000000fe0500780c */ /* 0x000fda0003f06070 */
[----:B------:R-:W-:Y:S05]  /*1b10*/  @!P0 BRA `(.L_x_38) ;  /* 0x0000000000808947 */ /* 0x000fea0003800000 */
[----:B------:R-:W-:-:S13]  /*1b20*/  ISETP.GT.AND P0, PT, R9, 0xfe, PT ;  /* 0x000000fe0900780c */ /* 0x000fda0003f04270 */
[----:B------:R-:W-:Y:S05]  /*1b30*/  @P0 BRA `(.L_x_39) ;  /* 0x00000000006c0947 */ /* 0x000fea0003800000 */
[----:B------:R-:W-:-:S13]  /*1b40*/  ISETP.GE.AND P0, PT, R9, 0x1, PT ;  /* 0x000000010900780c */ /* 0x000fda0003f06270 */
[----:B------:R-:W-:Y:S05]  /*1b50*/  @P0 BRA `(.L_x_40) ;  /* 0x0000000000740947 */ /* 0x000fea0003800000 */
[----:B------:R-:W-:Y:S02]  /*1b60*/  ISETP.GE.AND P0, PT, R9, -0x18, PT ;  /* 0xffffffe80900780c */ /* 0x000fe40003f06270 */
[----:B------:R-:W-:-:S11]  /*1b70*/  LOP3.LUT R0, R0, 0x80000000, RZ, 0xc0, !PT ;  /* 0x8000000000007812 */ /* 0x000fd600078ec0ff */
[----:B------:R-:W-:Y:S05]  /*1b80*/  @!P0 BRA `(.L_x_40) ;  /* 0x0000000000688947 */ /* 0x000fea0003800000 */
[CCC-:B------:R-:W-:Y:S01]  /*1b90*/  FFMA.RZ R5, R14.reuse, R10.reuse, R11.reuse ;  /* 0x0000000a0e057223 */ /* 0x1c0fe2000000c00b */
[C---:B------:R-:W-:Y:S01]  /*1ba0*/  IADD3 R8, PT, PT, R9.reuse, 0x20, RZ ;  /* 0x0000002009087810 */ /* 0x040fe20007ffe0ff */
[CCC-:B------:R-:W-:Y:S01]  /*1bb0*/  FFMA.RM R6, R14.reuse, R10.reuse, R11.reuse ;  /* 0x0000000a0e067223 */ /* 0x1c0fe2000000400b */
[----:B------:R-:W-:Y:S02]  /*1bc0*/  ISETP.NE.AND P2, PT, R9, RZ, PT ;  /* 0x000000ff0900720c */ /* 0x000fe40003f45270 */
[----:B------:R-:W-:Y:S01]  /*1bd0*/  LOP3.LUT R7, R5, 0x7fffff, RZ, 0xc0, !PT ;  /* 0x007fffff05077812 */ /* 0x000fe200078ec0ff */
[----:B------:R-:W-:Y:S01]  /*1be0*/  FFMA.RP R5, R14, R10, R11 ;  /* 0x0000000a0e057223 */ /* 0x000fe2000000800b */
[----:B------:R-:W-:Y:S01]  /*1bf0*/  ISETP.NE.AND P1, PT, R9, RZ, PT ;  /* 0x000000ff0900720c */ /* 0x000fe20003f25270 */
[----:B------:R-:W-:Y:S01]  /*1c00*/  IMAD.MOV R9, RZ, RZ, -R9 ;  /* 0x000000ffff097224 */ /* 0x000fe200078e0a09 */
[----:B------:R-:W-:Y:S02]  /*1c10*/  LOP3.LUT R7, R7, 0x800000, RZ, 0xfc, !PT ;  /* 0x0080000007077812 */ /* 0x000fe400078efcff */
[----:B------:R-:W-:-:S02]  /*1c20*/  FSETP.NEU.FTZ.AND P0, PT, R5, R6, PT ;  /* 0x000000060500720b */ /* 0x000fc40003f1d000 */
[----:B------:R-:W-:Y:S02]  /*1c30*/  SHF.L.U32 R8, R7, R8, RZ ;  /* 0x0000000807087219 */ /* 0x000fe400000006ff */
[----:B------:R-:W-:Y:S02]  /*1c40*/  SEL R6, R9, RZ, P2 ;  /* 0x000000ff09067207 */ /* 0x000fe40001000000 */
[----:B------:R-:W-:Y:S02]  /*1c50*/  ISETP.NE.AND P1, PT, R8, RZ, P1 ;  /* 0x000000ff0800720c */ /* 0x000fe40000f25270 */
[----:B------:R-:W-:Y:S02]  /*1c60*/  SHF.R.U32.HI R6, RZ, R6, R7 ;  /* 0x00000006ff067219 */ /* 0x000fe40000011607 */
[----:B------:R-:W-:Y:S02]  /*1c70*/  PLOP3.LUT P0, PT, P0, P1, PT, 0xf8, 0x8f ;  /* 0x00000000008f781c */ /* 0x000fe40000703f70 */
[----:B------:R-:W-:-:S02]  /*1c80*/  SHF.R.U32.HI R8, RZ, 0x1, R6 ;  /* 0x00000001ff087819 */ /* 0x000fc40000011606 */
[----:B------:R-:W-:-:S04]  /*1c90*/  SEL R5, RZ, 0x1, !P0 ;  /* 0x00000001ff057807 */ /* 0x000fc80004000000 */
[----:B------:R-:W-:-:S04]  /*1ca0*/  LOP3.LUT R5, R5, 0x1, R8, 0xf8, !PT ;  /* 0x0000000105057812 */ /* 0x000fc800078ef808 */
[----:B------:R-:W-:-:S04]  /*1cb0*/  LOP3.LUT R5, R5, R6, RZ, 0xc0, !PT ;  /* 0x0000000605057212 */ /* 0x000fc800078ec0ff */
[----:B------:R-:W-:-:S04]  /*1cc0*/  IADD3 R5, PT, PT, R8, R5, RZ ;  /* 0x0000000508057210 */ /* 0x000fc80007ffe0ff */
[----:B------:R-:W-:Y:S01]  /*1cd0*/  LOP3.LUT R0, R5, R0, RZ, 0xfc, !PT ;  /* 0x0000000005007212 */ /* 0x000fe200078efcff */
[----:B------:R-:W-:Y:S06]  /*1ce0*/  BRA `(.L_x_40) ;  /* 0x0000000000107947 */ /* 0x000fec0003800000 */
.L_x_39:
[----:B------:R-:W-:-:S04]  /*1cf0*/  LOP3.LUT R0, R0, 0x80000000, RZ, 0xc0, !PT ;  /* 0x8000000000007812 */ /* 0x000fc800078ec0ff */
[----:B------:R-:W-:Y:S01]  /*1d00*/  LOP3.LUT R0, R0, 0x7f800000, RZ, 0xfc, !PT ;  /* 0x7f80000000007812 */ /* 0x000fe200078efcff */
[----:B------:R-:W-:Y:S06]  /*1d10*/  BRA `(.L_x_40) ;  /* 0x0000000000047947 */ /* 0x000fec0003800000 */
.L_x_38:
[----:B------:R-:W-:-:S07]  /*1d20*/  IMAD R0, R7, 0x800000, R0 ;  /* 0x0080000007007824 */ /* 0x000fce00078e0200 */
.L_x_40:
[----:B------:R-:W-:Y:S05]  /*1d30*/  BSYNC.RECONVERGENT B2 ;  /* 0x0000000000027941 */ /* 0x000fea0003800200 */
.L_x_37:
[----:B------:R-:W-:Y:S05]  /*1d40*/  BRA `(.L_x_41) ;  /* 0x0000000000207947 */ /* 0x000fea0003800000 */
.L_x_36:
[----:B------:R-:W-:-:S04]  /*1d50*/  LOP3.LUT R0, R5, 0x80000000, R0, 0x48, !PT ;  /* 0x8000000005007812 */ /* 0x000fc800078e4800 */
[----:B------:R-:W-:Y:S01]  /*1d60*/  LOP3.LUT R0, R0, 0x7f800000, RZ, 0xfc, !PT ;  /* 0x7f80000000007812 */ /* 0x000fe200078efcff */
[----:B------:R-:W-:Y:S06]  /*1d70*/  BRA `(.L_x_41) ;  /* 0x0000000000147947 */ /* 0x000fec0003800000 */
.L_x_35:
[----:B------:R-:W-:Y:S01]  /*1d80*/  LOP3.LUT R0, R5, 0x80000000, R0, 0x48, !PT ;  /* 0x8000000005007812 */ /* 0x000fe200078e4800 */
[----:B------:R-:W-:Y:S06]  /*1d90*/  BRA `(.L_x_41) ;  /* 0x00000000000c7947 */ /* 0x000fec0003800000 */
.L_x_34:
[----:B------:R-:W0:Y:S01]  /*1da0*/  MUFU.RSQ R0, -QNAN ;  /* 0xffc0000000007908 */ /* 0x000e220000001400 */
[----:B------:R-:W-:Y:S05]  /*1db0*/  BRA `(.L_x_41) ;  /* 0x0000000000047947 */ /* 0x000fea0003800000 */
.L_x_33:
[----:B------:R-:W-:-:S07]  /*1dc0*/  FADD.FTZ R0, R0, R3 ;  /* 0x0000000300007221 */ /* 0x000fce0000010000 */
.L_x_41:
[----:B------:R-:W-:Y:S05]  /*1dd0*/  BSYNC.RECONVERGENT B1 ;  /* 0x0000000000017941 */ /* 0x000fea0003800200 */
.L_x_31:
[----:B------:R-:W-:-:S04]  /*1de0*/  HFMA2 R5, -RZ, RZ, 0, 0 ;  /* 0x00000000ff057431 */ /* 0x000fc800000001ff */
[----:B0-----:R-:W-:Y:S05]  /*1df0*/  RET.REL.NODEC R4 `(_Z12flock_kernalPfS_S_S_ii) ;  /* 0xffffffe004807950 */ /* 0x001fea0003c3ffff */
.L_x_42:
        /* <DEDUP_REMOVED lines=16> */
.L_x_73:


//--------------------- .text._Z15limitVel_kernalfPfS_S_S_i --------------------------
	.section	.text._Z15limitVel_kernalfPfS_S_S_i,"ax",@progbits
	.align	128
        .global         _Z15limitVel_kernalfPfS_S_S_i
        .type           _Z15limitVel_kernalfPfS_S_S_i,@function
        .size           _Z15limitVel_kernalfPfS_S_S_i,(.L_x_75 - _Z15limitVel_kernalfPfS_S_S_i)
        .other          _Z15limitVel_kernalfPfS_S_S_i,@"STO_CUDA_ENTRY STV_DEFAULT"
_Z15limitVel_kernalfPfS_S_S_i:
.text._Z15limitVel_kernalfPfS_S_S_i:
[----:B------:R-:W-:Y:S01]  /*0000*/  LDC R1, c[0x0][0x37c] ;  /* 0x0000df00ff017b82 */ /* 0x000fe20000000800 */
[----:B------:R-:W0:Y:S07]  /*0010*/  S2R R0, SR_TID.X ;  /* 0x0000000000007919 */ /* 0x000e2e0000002100 */
[----:B------:R-:W0:Y:S01]  /*0020*/  S2UR UR4, SR_CTAID.X ;  /* 0x00000000000479c3 */ /* 0x000e220000002500 */
[----:B------:R-:W1:Y:S07]  /*0030*/  LDCU UR5, c[0x0][0x3a8] ;  /* 0x00007500ff0577ac */ /* 0x000e6e0008000800 */
[----:B------:R-:W0:Y:S02]  /*0040*/  LDC R3, c[0x0][0x360] ;  /* 0x0000d800ff037b82 */ /* 0x000e240000000800 */
[----:B0-----:R-:W-:-:S05]  /*0050*/  IMAD R3, R3, UR4, R0 ;  /* 0x0000000403037c24 */ /* 0x001fca000f8e0200 */
[----:B-1----:R-:W-:-:S13]  /*0060*/  ISETP.GE.U32.AND P0, PT, R3, UR5, PT ;  /* 0x0000000503007c0c */ /* 0x002fda000bf06070 */
[----:B------:R-:W-:Y:S05]  /*0070*/  @P0 EXIT ;  /* 0x000000000000094d */ /* 0x000fea0003800000 */
[----:B------:R-:W0:Y:S01]  /*0080*/  LDC.64 R4, c[0x0][0x3a0] ;  /* 0x0000e800ff047b82 */ /* 0x000e220000000a00 */
[----:B------:R-:W1:Y:S07]  /*0090*/  LDCU.64 UR4, c[0x0][0x358] ;  /* 0x00006b00ff0477ac */ /* 0x000e6e0008000a00 */
[----:B------:R-:W2:Y:S01]  /*00a0*/  LDC.64 R6, c[0x0][0x398] ;  /* 0x0000e600ff067b82 */ /* 0x000ea20000000a00 */
[----:B0-----:R-:W-:-:S04]  /*00b0*/  IMAD.WIDE.U32 R4, R3, 0x4, R4 ;  /* 0x0000000403047825 */ /* 0x001fc800078e0004 */
[----:B--2---:R-:W-:Y:S02]  /*00c0*/  IMAD.WIDE.U32 R6, R3, 0x4, R6 ;  /* 0x0000000403067825 */ /* 0x004fe400078e0006 */
[----:B-1----:R-:W2:Y:S04]  /*00d0*/  LDG.E R3, desc[UR4][R4.64] ;  /* 0x0000000404037981 */ /* 0x002ea8000c1e1900 */
[----:B------:R-:W3:Y:S01]  /*00e0*/  LDG.E R0, desc[UR4][R6.64] ;  /* 0x0000000406007981 */ /* 0x000ee2000c1e1900 */
[----:B------:R-:W-:Y:S01]  /*00f0*/  BSSY.RECONVERGENT B0, `(.L_x_43) ;  /* 0x000000f000007945 */ /* 0x000fe20003800200 */
[----:B--2---:R-:W-:-:S04]  /*0100*/  FMUL R9, R3, R3 ;  /* 0x0000000303097220 */ /* 0x004fc80000400000 */
[----:B---3--:R-:W-:-:S04]  /*0110*/  FFMA R2, R0, R3, R9 ;  /* 0x0000000300027223 */ /* 0x008fc80000000009 */
[----:B------:R-:W-:Y:S01]  /*0120*/  VIADD R8, R2, 0xf3000000 ;  /* 0xf300000002087836 */ /* 0x000fe20000000000 */
[----:B------:R0:W1:Y:S04]  /*0130*/  MUFU.RSQ R3, R2 ;  /* 0x0000000200037308 */ /* 0x0000680000001400 */
[----:B------:R-:W-:-:S13]  /*0140*/  ISETP.GT.U32.AND P0, PT, R8, 0x727fffff, PT ;  /* 0x727fffff0800780c */ /* 0x000fda0003f04070 */
[----:B01----:R-:W-:Y:S05]  /*0150*/  @!P0 BRA `(.L_x_44) ;  /* 0x0000000000108947 */ /* 0x003fea0003800000 */
[----:B------:R-:W-:-:S07]  /*0160*/  MOV R12, 0x180 ;  /* 0x00000180000c7802 */ /* 0x000fce0000000f00 */
[----:B------:R-:W-:Y:S05]  /*0170*/  CALL.REL.NOINC `($__internal_2_$__cuda_sm20_sqrt_rn_f32_slowpath) ;  /* 0x0000000000b07944 */ /* 0x000fea0003c00000 */
[----:B------:R-:W-:Y:S01]  /*0180*/  IMAD.MOV.U32 R3, RZ, RZ, R8 ;  /* 0x000000ffff037224 */ /* 0x000fe200078e0008 */
[----:B------:R-:W-:Y:S06]  /*0190*/  BRA `(.L_x_45) ;  /* 0x0000000000107947 */ /* 0x000fec0003800000 */
.L_x_44:
[----:B------:R-:W-:Y:S01]  /*01a0*/  FMUL.FTZ R9, R2, R3 ;  /* 0x0000000302097220 */ /* 0x000fe20000410000 */
[----:B------:R-:W-:-:S03]  /*01b0*/  FMUL.FTZ R3, R3, 0.5 ;  /* 0x3f00000003037820 */ /* 0x000fc60000410000 */
[----:B------:R-:W-:-:S04]  /*01c0*/  FFMA R2, -R9, R9, R2 ;  /* 0x0000000909027223 */ /* 0x000fc80000000102 */
[----:B------:R-:W-:-:S07]  /*01d0*/  FFMA R3, R2, R3, R9 ;  /* 0x0000000302037223 */ /* 0x000fce0000000009 */
.L_x_45:
[----:B------:R-:W-:Y:S05]  /*01e0*/  BSYNC.RECONVERGENT B0 ;  /* 0x0000000000007941 */ /* 0x000fea0003800200 */
.L_x_43:
[----:B------:R-:W0:Y:S02]  /*01f0*/  LDCU UR6, c[0x0][0x380] ;  /* 0x00007000ff0677ac */ /* 0x000e240008000800 */
[----:B0-----:R-:W-:-:S13]  /*0200*/  FSETP.GT.AND P0, PT, R3, UR6, PT ;  /* 0x0000000603007c0b */ /* 0x001fda000bf04000 */
[----:B------:R-:W-:Y:S05]  /*0210*/  @!P0 EXIT ;  /* 0x000000000000894d */ /* 0x000fea0003800000 */
[----:B------:R-:W0:Y:S01]  /*0220*/  MUFU.RCP R2, R3 ;  /* 0x0000000300027308 */ /* 0x000e220000001000 */
[----:B------:R-:W-:Y:S07]  /*0230*/  BSSY.RECONVERGENT B0, `(.L_x_46) ;  /* 0x000000b000007945 */ /* 0x000fee0003800200 */
[----:B------:R-:W1:Y:S01]  /*0240*/  FCHK P0, R0, R3 ;  /* 0x0000000300007302 */ /* 0x000e620000000000 */
[----:B0-----:R-:W-:-:S04]  /*0250*/  FFMA R9, R2, -R3, 1 ;  /* 0x3f80000002097423 */ /* 0x001fc80000000803 */
[----:B------:R-:W-:-:S04]  /*0260*/  FFMA R9, R2, R9, R2 ;  /* 0x0000000902097223 */ /* 0x000fc80000000002 */
[----:B------:R-:W-:-:S04]  /*0270*/  FFMA R2, R0, R9, RZ ;  /* 0x0000000900027223 */ /* 0x000fc800000000ff */
[----:B------:R-:W-:-:S04]  /*0280*/  FFMA R8, R2, -R3, R0 ;  /* 0x8000000302087223 */ /* 0x000fc80000000000 */
[----:B------:R-:W-:Y:S01]  /*0290*/  FFMA R2, R9, R8, R2 ;  /* 0x0000000809027223 */ /* 0x000fe20000000002 */
[----:B-1----:R-:W-:Y:S06]  /*02a0*/  @!P0 BRA `(.L_x_47) ;  /* 0x00000000000c8947 */ /* 0x002fec0003800000 */
[----:B------:R-:W-:-:S07]  /*02b0*/  MOV R2, 0x2d0 ;  /* 0x000002d000027802 */ /* 0x000fce0000000f00 */
[----:B------:R-:W-:Y:S05]  /*02c0*/  CALL.REL.NOINC `($__internal_3_$__cuda_sm3x_div_rn_noftz_f32_slowpath) ;  /* 0x0000000000b87944 */ /* 0x000fea0003c00000 */
[----:B------:R-:W-:-:S07]  /*02d0*/  IMAD.MOV.U32 R2, RZ, RZ, R0 ;  /* 0x000000ffff027224 */ /* 0x000fce00078e0000 */
.L_x_47:
[----:B------:R-:W-:Y:S05]  /*02e0*/  BSYNC.RECONVERGENT B0 ;  /* 0x0000000000007941 */ /* 0x000fea0003800200 */
.L_x_46:
[----:B------:R-:W0:Y:S02]  /*02f0*/  LDCU UR6, c[0x0][0x380] ;  /* 0x00007000ff0677ac */ /* 0x000e240008000800 */
[----:B0-----:R-:W-:-:S05]  /*0300*/  FMUL R9, R2, UR6 ;  /* 0x0000000602097c20 */ /* 0x001fca0008400000 */
[----:B------:R0:W-:Y:S04]  /*0310*/  STG.E desc[UR4][R6.64], R9 ;  /* 0x0000000906007986 */ /* 0x0001e8000c101904 */
[----:B------:R-:W2:Y:S01]  /*0320*/  LDG.E R2, desc[UR4][R4.64] ;  /* 0x0000000404027981 */ /* 0x000ea2000c1e1900 */
[----:B------:R-:W1:Y:S01]  /*0330*/  MUFU.RCP R0, R3 ;  /* 0x0000000300007308 */ /* 0x000e620000001000 */
[----:B------:R-:W-:Y:S01]  /*0340*/  BSSY.RECONVERGENT B0, `(.L_x_48) ;  /* 0x000000b000007945 */ /* 0x000fe20003800200 */
[----:B-1----:R-:W-:-:S04]  /*0350*/  FFMA R11, R0, -R3, 1 ;  /* 0x3f800000000b7423 */ /* 0x002fc80000000803 */
[----:B------:R-:W-:Y:S02]  /*0360*/  FFMA R0, R0, R11, R0 ;  /* 0x0000000b00007223 */ /* 0x000fe40000000000 */
[----:B--2---:R-:W1:Y:S02]  /*0370*/  FCHK P0, R2, R3 ;  /* 0x0000000302007302 */ /* 0x004e640000000000 */
[----:B------:R-:W-:-:S04]  /*0380*/  FFMA R11, R0, R2, RZ ;  /* 0x00000002000b7223 */ /* 0x000fc800000000ff */
[----:B------:R-:W-:-:S04]  /*0390*/  FFMA R8, R11, -R3, R2 ;  /* 0x800000030b087223 */ /* 0x000fc80000000002 */
[----:B------:R-:W-:Y:S01]  /*03a0*/  FFMA R0, R0, R8, R11 ;  /* 0x0000000800007223 */ /* 0x000fe2000000000b */
[----:B01----:R-:W-:Y:S06]  /*03b0*/  @!P0 BRA `(.L_x_49) ;  /* 0x00000000000c8947 */ /* 0x003fec0003800000 */
[----:B------:R-:W-:Y:S02]  /*03c0*/  MOV R0, R2 ;  /* 0x0000000200007202 */ /* 0x000fe40000000f00 */
[----:B------:R-:W-:-:S07]  /*03d0*/  MOV R2, 0x3f0 ;  /* 0x000003f000027802 */ /* 0x000fce0000000f00 */
[----:B------:R-:W-:Y:S05]  /*03e0*/  CALL.REL.NOINC `($__internal_3_$__cuda_sm3x_div_rn_noftz_f32_slowpath) ;  /* 0x0000000000707944 */ /* 0x000fea0003c00000 */
.L_x_49:
[----:B------:R-:W-:Y:S05]  /*03f0*/  BSYNC.RECONVERGENT B0 ;  /* 0x0000000000007941 */ /* 0x000fea0003800200 */
.L_x_48:
[----:B------:R-:W0:Y:S02]  /*0400*/  LDCU UR6, c[0x0][0x380] ;  /* 0x00007000ff0677ac */ /* 0x000e240008000800 */
[----:B0-----:R-:W-:-:S05]  /*0410*/  FMUL R3, R0, UR6 ;  /* 0x0000000600037c20 */ /* 0x001fca0008400000 */
[----:B------:R-:W-:Y:S01]  /*0420*/  STG.E desc[UR4][R4.64], R3 ;  /* 0x0000000304007986 */ /* 0x000fe2000c101904 */
[----:B------:R-:W-:Y:S05]  /*0430*/  EXIT ;  /* 0x000000000000794d */ /* 0x000fea0003800000 */
        .weak           $__internal_2_$__cuda_sm20_sqrt_rn_f32_slowpath
        .type           $__internal_2_$__cuda_sm20_sqrt_rn_f32_slowpath,@function
        .size           $__internal_2_$__cuda_sm20_sqrt_rn_f32_slowpath,($__internal_3_$__cuda_sm3x_div_rn_noftz_f32_slowpath - $__internal_2_$__cuda_sm20_sqrt_rn_f32_slowpath)
$__internal_2_$__cuda_sm20_sqrt_rn_f32_slowpath:
        /* <DEDUP_REMOVED lines=14> */
[----:B------:R-:W-:Y:S02]  /*0520*/  @!P0 IMAD.MOV.U32 R3, RZ, RZ, R2 ;  /* 0x000000ffff038224 */ /* 0x000fe400078e0002 */
[----:B------:R-:W-:-:S04]  /*0530*/  @P0 FADD.FTZ R10, -R9, -RZ ;  /* 0x800000ff090a0221 */ /* 0x000fc80000010100 */
[----:B------:R-:W-:-:S04]  /*0540*/  @P0 FFMA R10, R9, R10, R8 ;  /* 0x0000000a090a0223 */ /* 0x000fc80000000008 */
[----:B------:R-:W-:-:S04]  /*0550*/  @P0 FFMA R10, R10, R11, R9 ;  /* 0x0000000b0a0a0223 */ /* 0x000fc80000000009 */
[----:B------:R-:W-:-:S07]  /*0560*/  @P0 FMUL.FTZ R3, R10, 2.3283064365386962891e-10 ;  /* 0x2f8000000a030820 */ /* 0x000fce0000410000 */
.L_x_50:
[----:B------:R-:W-:Y:S01]  /*0570*/  MOV R8, R3 ;  /* 0x0000000300087202 */ /* 0x000fe20000000f00 */
[----:B------:R-:W-:Y:S02]  /*0580*/  IMAD.MOV.U32 R2, RZ, RZ, R12 ;  /* 0x000000ffff027224 */ /* 0x000fe400078e000c */
[----:B------:R-:W-:-:S04]  /*0590*/  IMAD.MOV.U32 R3, RZ, RZ, 0x0 ;  /* 0x00000000ff037424 */ /* 0x000fc800078e00ff */
[----:B------:R-:W-:Y:S05]  /*05a0*/  RET.REL.NODEC R2 `(_Z15limitVel_kernalfPfS_S_S_i) ;  /* 0xfffffff802947950 */ /* 0x000fea0003c3ffff */
        .weak           $__internal_3_$__cuda_sm3x_div_rn_noftz_f32_slowpath
        .type           $__internal_3_$__cuda_sm3x_div_rn_noftz_f32_slowpath,@function
        .size           $__internal_3_$__cuda_sm3x_div_rn_noftz_f32_slowpath,(.L_x_75 - $__internal_3_$__cuda_sm3x_div_rn_noftz_f32_slowpath)
$__internal_3_$__cuda_sm3x_div_rn_noftz_f32_slowpath:
[--C-:B------:R-:W-:Y:S01]  /*05b0*/  SHF.R.U32.HI R9, RZ, 0x17, R3.reuse ;  /* 0x00000017ff097819 */ /* 0x100fe20000011603 */
[----:B------:R-:W-:Y:S01]  /*05c0*/  BSSY.RECONVERGENT B1, `(.L_x_51) ;  /* 0x0000063000017945 */ /* 0x000fe20003800200 */
[----:B------:R-:W-:Y:S02]  /*05d0*/  SHF.R.U32.HI R8, RZ, 0x17, R0 ;  /* 0x00000017ff087819 */ /* 0x000fe40000011600 */
[----:B------:R-:W-:Y:S01]  /*05e0*/  LOP3.LUT R14, R9, 0xff, RZ, 0xc0, !PT ;  /* 0x000000ff090e7812 */ /* 0x000fe200078ec0ff */
[----:B------:R-:W-:Y:S01]  /*05f0*/  IMAD.MOV.U32 R9, RZ, RZ, R3 ;  /* 0x000000ffff097224 */ /* 0x000fe200078e0003 */
[----:B------:R-:W-:-:S03]  /*0600*/  LOP3.LUT R12, R8, 0xff, RZ, 0xc0, !PT ;  /* 0x000000ff080c7812 */ /* 0x000fc600078ec0ff */
[----:B------:R-:W-:Y:S01]  /*0610*/  VIADD R11, R14, 0xffffffff ;  /* 0xffffffff0e0b7836 */ /* 0x000fe20000000000 */
[----:B------:R-:W-:-:S04]  /*0620*/  IADD3 R10, PT, PT, R12, -0x1, RZ ;  /* 0xffffffff0c0a7810 */ /* 0x000fc80007ffe0ff */
        /* <DEDUP_REMOVED lines=25> */
[----:B------:R-:W-:Y:S01]  /*07c0*/  @!P1 FFMA R9, R3, 1.84467440737095516160e+19, RZ ;  /* 0x5f80000003099823 */ /* 0x000fe200000000ff */
[----:B------:R-:W-:-:S07]  /*07d0*/  @!P1 VIADD R8, R8, 0x40 ;  /* 0x0000004008089836 */ /* 0x000fce0000000000 */
.L_x_52:
[----:B------:R-:W-:Y:S01]  /*07e0*/  LEA R10, R14, 0xc0800000, 0x17 ;  /* 0xc08000000e0a7811 */ /* 0x000fe200078eb8ff */
[----:B------:R-:W-:Y:S03]  /*07f0*/  BSSY.RECONVERGENT B2, `(.L_x_57) ;  /* 0x0000036000027945 */ /* 0x000fe60003800200 */
[----:B------:R-:W-:Y:S01]  /*0800*/  IADD3 R10, PT, PT, -R10, R9, RZ ;  /* 0x000000090a0a7210 */ /* 0x000fe20007ffe1ff */
[----:B------:R-:W-:-:S03]  /*0810*/  VIADD R9, R12, 0xffffff81 ;  /* 0xffffff810c097836 */ /* 0x000fc60000000000 */
        /* <DEDUP_REMOVED lines=26> */
[C---:B------:R-:W-:Y:S02]  /*09c0*/  VIADD R11, R13.reuse, 0x20 ;  /* 0x000000200d0b7836 */ /* 0x040fe40000000000 */
[-CC-:B------:R-:W-:Y:S01]  /*09d0*/  FFMA.RM R9, R16, R12.reuse, R15.reuse ;  /* 0x0000000c10097223 */ /* 0x180fe2000000400f */
[C---:B------:R-:W-:Y:S02]  /*09e0*/  ISETP.NE.AND P2, PT, R13.reuse, RZ, PT ;  /* 0x000000ff0d00720c */ /* 0x040fe40003f45270 */
[----:B------:R-:W-:Y:S01]  /*09f0*/  LOP3.LUT R10, R8, 0x7fffff, RZ, 0xc0, !PT ;  /* 0x007fffff080a7812 */ /* 0x000fe200078ec0ff */
[----:B------:R-:W-:Y:S01]  /*0a00*/  FFMA.RP R8, R16, R12, R15 ;  /* 0x0000000c10087223 */ /* 0x000fe2000000800f */
[----:B------:R-:W-:Y:S02]  /*0a10*/  ISETP.NE.AND P1, PT, R13, RZ, PT ;  /* 0x000000ff0d00720c */ /* 0x000fe40003f25270 */
[----:B------:R-:W-:-:S02]  /*0a20*/  LOP3.LUT R10, R10, 0x800000, RZ, 0xfc, !PT ;  /* 0x008000000a0a7812 */ /* 0x000fc400078efcff */
[----:B------:R-:W-:Y:S02]  /*0a30*/  IADD3 R12, PT, PT, -R13, RZ, RZ ;  /* 0x000000ff0d0c7210 */ /* 0x000fe40007ffe1ff */
[----:B------:R-:W-:Y:S02]  /*0a40*/  SHF.L.U32 R11, R10, R11, RZ ;  /* 0x0000000b0a0b7219 */ /* 0x000fe400000006ff */
[----:B------:R-:W-:Y:S02]  /*0a50*/  FSETP.NEU.FTZ.AND P0, PT, R8, R9, PT ;  /* 0x000000090800720b */ /* 0x000fe40003f1d000 */
[----:B------:R-:W-:Y:S02]  /*0a60*/  SEL R9, R12, RZ, P2 ;  /* 0x000000ff0c097207 */ /* 0x000fe40001000000 */
[----:B------:R-:W-:Y:S02]  /*0a70*/  ISETP.NE.AND P1, PT, R11, RZ, P1 ;  /* 0x000000ff0b00720c */ /* 0x000fe40000f25270 */
[----:B------:R-:W-:-:S02]  /*0a80*/  SHF.R.U32.HI R9, RZ, R9, R10 ;  /* 0x00000009ff097219 */ /* 0x000fc4000001160a */
[----:B------:R-:W-:Y:S02]  /*0a90*/  PLOP3.LUT P0, PT, P0, P1, PT, 0xf8, 0x8f ;  /* 0x00000000008f781c */ /* 0x000fe40000703f70 */
[----:B------:R-:W-:Y:S02]  /*0aa0*/  SHF.R.U32.HI R11, RZ, 0x1, R9 ;  /* 0x00000001ff0b7819 */ /* 0x000fe40000011609 */
[----:B------:R-:W-:-:S04]  /*0ab0*/  SEL R8, RZ, 0x1, !P0 ;  /* 0x00000001ff087807 */ /* 0x000fc80004000000 */
[----:B------:R-:W-:-:S04]  /*0ac0*/  LOP3.LUT R8, R8, 0x1, R11, 0xf8, !PT ;  /* 0x0000000108087812 */ /* 0x000fc800078ef80b */
[----:B------:R-:W-:-:S05]  /*0ad0*/  LOP3.LUT R8, R8, R9, RZ, 0xc0, !PT ;  /* 0x0000000908087212 */ /* 0x000fca00078ec0ff */
[----:B------:R-:W-:-:S05]  /*0ae0*/  IMAD.IADD R11, R11, 0x1, R8 ;  /* 0x000000010b0b7824 */ /* 0x000fca00078e0208 */
[----:B------:R-:W-:Y:S01]  /*0af0*/  LOP3.LUT R0, R11, R0, RZ, 0xfc, !PT ;  /* 0x000000000b007212 */ /* 0x000fe200078efcff */
[----:B------:R-:W-:Y:S06]  /*0b00*/  BRA `(.L_x_60) ;  /* 0x0000000000107947 */ /* 0x000fec0003800000 */
.L_x_59:
[----:B------:R-:W-:-:S04]  /*0b10*/  LOP3.LUT R0, R0, 0x80000000, RZ, 0xc0, !PT ;  /* 0x8000000000007812 */ /* 0x000fc800078ec0ff */
[----:B------:R-:W-:Y:S01]  /*0b20*/  LOP3.LUT R0, R0, 0x7f800000, RZ, 0xfc, !PT ;  /* 0x7f80000000007812 */ /* 0x000fe200078efcff */
[----:B------:R-:W-:Y:S06]  /*0b30*/  BRA `(.L_x_60) ;  /* 0x0000000000047947 */ /* 0x000fec0003800000 */
.L_x_58:
[----:B------:R-:W-:-:S07]  /*0b40*/  IMAD R0, R11, 0x800000, R0 ;  /* 0x008000000b007824 */ /* 0x000fce00078e0200 */
.L_x_60:
[----:B------:R-:W-:Y:S05]  /*0b50*/  BSYNC.RECONVERGENT B2 ;  /* 0x0000000000027941 */ /* 0x000fea0003800200 */
.L_x_57:
[----:B------:R-:W-:Y:S05]  /*0b60*/  BRA `(.L_x_61) ;  /* 0x0000000000207947 */ /* 0x000fea0003800000 */
.L_x_56:
[----:B------:R-:W-:-:S04]  /*0b70*/  LOP3.LUT R0, R9, 0x80000000, R0, 0x48, !PT ;  /* 0x8000000009007812 */ /* 0x000fc800078e4800 */
[----:B------:R-:W-:Y:S01]  /*0b80*/  LOP3.LUT R0, R0, 0x7f800000, RZ, 0xfc, !PT ;  /* 0x7f80000000007812 */ /* 0x000fe200078efcff */
[----:B------:R-:W-:Y:S06]  /*0b90*/  BRA `(.L_x_61) ;  /* 0x0000000000147947 */ /* 0x000fec0003800000 */
.L_x_55:
[----:B------:R-:W-:Y:S01]  /*0ba0*/  LOP3.LUT R0, R9, 0x80000000, R0, 0x48, !PT ;  /* 0x8000000009007812 */ /* 0x000fe200078e4800 */
[----:B------:R-:W-:Y:S06]  /*0bb0*/  BRA `(.L_x_61) ;  /* 0x00000000000c7947 */ /* 0x000fec0003800000 */
.L_x_54:
[----:B------:R-:W0:Y:S01]  /*0bc0*/  MUFU.RSQ R0, -QNAN ;  /* 0xffc0000000007908 */ /* 0x000e220000001400 */
[----:B------:R-:W-:Y:S05]  /*0bd0*/  BRA `(.L_x_61) ;  /* 0x0000000000047947 */ /* 0x000fea0003800000 */
.L_x_53:
[----:B------:R-:W-:-:S07]  /*0be0*/  FADD.FTZ R0, R0, R3 ;  /* 0x0000000300007221 */ /* 0x000fce0000010000 */
.L_x_61:
[----:B------:R-:W-:Y:S05]  /*0bf0*/  BSYNC.RECONVERGENT B1 ;  /* 0x0000000000017941 */ /* 0x000fea0003800200 */
.L_x_51:
[----:B------:R-:W-:Y:S01]  /*0c00*/  MOV R8, R2 ;  /* 0x0000000200087202 */ /* 0x000fe20000000f00 */
[----:B------:R-:W-:-:S04]  /*0c10*/  IMAD.MOV.U32 R9, RZ, RZ, 0x0 ;  /* 0x00000000ff097424 */ /* 0x000fc800078e00ff */
[----:B0-----:R-:W-:Y:S05]  /*0c20*/  RET.REL.NODEC R8 `(_Z15limitVel_kernalfPfS_S_S_i) ;  /* 0xfffffff008f47950 */ /* 0x001fea0003c3ffff */
.L_x_62:
        /* <DEDUP_REMOVED lines=13> */
.L_x_75:


//--------------------- .text._Z16updatePos_kernalPfS_S_S_i --------------------------
	.section	.text._Z16updatePos_kernalPfS_S_S_i,"ax",@progbits
	.align	128
        .global         _Z16updatePos_kernalPfS_S_S_i
        .type           _Z16updatePos_kernalPfS_S_S_i,@function
        .size           _Z16updatePos_kernalPfS_S_S_i,(.L_x_79 - _Z16updatePos_kernalPfS_S_S_i)
        .other          _Z16updatePos_kernalPfS_S_S_i,@"STO_CUDA_ENTRY STV_DEFAULT"
_Z16updatePos_kernalPfS_S_S_i:
.text._Z16updatePos_kernalPfS_S_S_i:
[----:B------:R-:W0:Y:S01]  /*0000*/  LDC R1, c[0x0][0x37c] ;  /* 0x0000df00ff017b82 */ /* 0x000e220000000800 */
[----:B------:R-:W1:Y:S01]  /*0010*/  S2R R3, SR_TID.X ;  /* 0x0000000000037919 */ /* 0x000e620000002100 */
[----:B------:R-:W2:Y:S06]  /*0020*/  LDCU UR5, c[0x0][0x2fc] ;  /* 0x00005f80ff0577ac */ /* 0x000eac0008000800 */
[----:B------:R-:W1:Y:S01]  /*0030*/  S2UR UR6, SR_CTAID.X ;  /* 0x00000000000679c3 */ /* 0x000e620000002500 */
[----:B0-----:R-:W-:Y:S01]  /*0040*/  IADD3 R1, PT, PT, R1, -0x8, RZ ;  /* 0xfffffff801017810 */ /* 0x001fe20007ffe0ff */
[----:B------:R-:W0:Y:S01]  /*0050*/  LDCU UR7, c[0x0][0x3a0] ;  /* 0x00007400ff0777ac */ /* 0x000e220008000800 */
[----:B------:R-:W3:Y:S05]  /*0060*/  LDCU UR4, c[0x0][0x2f8] ;  /* 0x00005f00ff0477ac */ /* 0x000eea0008000800 */
[----:B------:R-:W1:Y:S01]  /*0070*/  LDC R2, c[0x0][0x360] ;  /* 0x0000d800ff027b82 */ /* 0x000e620000000800 */
[----:B---3--:R-:W-:-:S04]  /*0080*/  IADD3 R6, P1, PT, R1, UR4, RZ ;  /* 0x0000000401067c10 */ /* 0x008fc8000ff3e0ff */
[----:B--2---:R-:W-:Y:S01]  /*0090*/  IADD3.X R7, PT, PT, RZ, UR5, RZ, P1, !PT ;  /* 0x00000005ff077c10 */ /* 0x004fe20008ffe4ff */
[----:B-1----:R-:W-:-:S05]  /*00a0*/  IMAD R2, R2, UR6, R3 ;  /* 0x0000000602027c24 */ /* 0x002fca000f8e0203 */
[----:B0-----:R-:W-:-:S13]  /*00b0*/  ISETP.GE.U32.AND P0, PT, R2, UR7, PT ;  /* 0x0000000702007c0c */ /* 0x001fda000bf06070 */
[----:B------:R-:W-:Y:S05]  /*00c0*/  @P0 EXIT ;  /* 0x000000000000094d */ /* 0x000fea0003800000 */
[----:B------:R-:W-:Y:S01]  /*00d0*/  MOV R0, 0x1e0 ;  /* 0x000001e000007802 */ /* 0x000fe20000000f00 */
[----:B------:R0:W-:Y:S01]  /*00e0*/  STL [R1], R2 ;  /* 0x0000000201007387 */ /* 0x0001e20000100800 */
[----:B------:R-:W1:Y:S02]  /*00f0*/  LDCU.64 UR4, c[0x4][0x170] ;  /* 0x01002e00ff0477ac */ /* 0x000e640008000a00 */
[----:B------:R0:W2:Y:S01]  /*0100*/  LDC.64 R8, c[0x4][R0] ;  /* 0x0100000000087b82 */ /* 0x0000a20000000a00 */
[----:B------:R-:W3:Y:S01]  /*0110*/  LDCU.64 UR36, c[0x0][0x358] ;  /* 0x00006b00ff2477ac */ /* 0x000ee20008000a00 */
[----:B-1----:R-:W-:Y:S02]  /*0120*/  MOV R4, UR4 ;  /* 0x0000000400047c02 */ /* 0x002fe40008000f00 */
[----:B0-----:R-:W-:-:S07]  /*0130*/  MOV R5, UR5 ;  /* 0x0000000500057c02 */ /* 0x001fce0008000f00 */
[----:B------:R-:W-:-:S07]  /*0140*/  LEPC R20, `(.L_x_63) ;  /* 0x000000001014794e */ /* 0x000fce0000000000 */
[----:B--23--:R-:W-:Y:S05]  /*0150*/  CALL.ABS.NOINC R8 ;  /* 0x0000000008007343 */ /* 0x00cfea0003c00000 */
.L_x_63:
[----:B------:R-:W0:Y:S08]  /*0160*/  LDC.64 R4, c[0x0][0x390] ;  /* 0x0000e400ff047b82 */ /* 0x000e300000000a00 */
[----:B------:R-:W1:Y:S08]  /*0170*/  LDC.64 R6, c[0x0][0x380] ;  /* 0x0000e000ff067b82 */ /* 0x000e700000000a00 */
[----:B------:R-:W2:Y:S01]  /*0180*/  LDC.64 R8, c[0x0][0x398] ;  /* 0x0000e600ff087b82 */ /* 0x000ea20000000a00 */
[----:B0-----:R-:W-:-:S07]  /*0190*/  IMAD.WIDE.U32 R4, R2, 0x4, R4 ;  /* 0x0000000402047825 */ /* 0x001fce00078e0004 */
[----:B------:R-:W0:Y:S01]  /*01a0*/  LDC.64 R10, c[0x0][0x388] ;  /* 0x0000e200ff0a7b82 */ /* 0x000e220000000a00 */
[----:B------:R-:W3:Y:S01]  /*01b0*/  LDG.E R4, desc[UR36][R4.64] ;  /* 0x0000002404047981 */ /* 0x000ee2000c1e1900 */
[----:B-1----:R-:W-:-:S05]  /*01c0*/  IMAD.WIDE.U32 R6, R2, 0x4, R6 ;  /* 0x0000000402067825 */ /* 0x002fca00078e0006 */
[----:B------:R-:W3:Y:S01]  /*01d0*/  LDG.E R3, desc[UR36][R6.64] ;  /* 0x0000002406037981 */ /* 0x000ee2000c1e1900 */
[----:B--2---:R-:W-:-:S04]  /*01e0*/  IMAD.WIDE.U32 R8, R2, 0x4, R8 ;  /* 0x0000000402087825 */ /* 0x004fc800078e0008 */
[----:B---3--:R-:W-:Y:S01]  /*01f0*/  FADD R13, R4, R3 ;  /* 0x00000003040d7221 */ /* 0x008fe20000000000 */
[----:B0-----:R-:W-:-:S04]  /*0200*/  IMAD.WIDE.U32 R2, R2, 0x4, R10 ;  /* 0x0000000402027825 */ /* 0x001fc800078e000a */
[----:B------:R-:W-:Y:S04]  /*0210*/  STG.E desc[UR36][R6.64], R13 ;  /* 0x0000000d06007986 */ /* 0x000fe8000c101924 */
[----:B------:R-:W2:Y:S04]  /*0220*/  LDG.E R8, desc[UR36][R8.64] ;  /* 0x0000002408087981 */ /* 0x000ea8000c1e1900 */
[----:B------:R-:W2:Y:S02]  /*0230*/  LDG.E R11, desc[UR36][R2.64] ;  /* 0x00000024020b7981 */ /* 0x000ea4000c1e1900 */
[----:B--2---:R-:W-:-:S05]  /*0240*/  FADD R11, R8, R11 ;  /* 0x0000000b080b7221 */ /* 0x004fca0000000000 */
[----:B------:R-:W-:Y:S01]  /*0250*/  STG.E desc[UR36][R2.64], R11 ;  /* 0x0000000b02007986 */ /* 0x000fe2000c101924 */
[----:B------:R-:W-:Y:S05]  /*0260*/  EXIT ;  /* 0x000000000000794d */ /* 0x000fea0003800000 */
.L_x_64:
        /* <DEDUP_REMOVED lines=9> */
.L_x_79:


//--------------------- .text._Z22avoidBoundaries_kernalPfS_S_S_i --------------------------
	.section	.text._Z22avoidBoundaries_kernalPfS_S_S_i,"ax",@progbits
	.align	128
        .global         _Z22avoidBoundaries_kernalPfS_S_S_i
        .type           _Z22avoidBoundaries_kernalPfS_S_S_i,@function
        .size           _Z22avoidBoundaries_kernalPfS_S_S_i,(.L_x_80 - _Z22avoidBoundaries_kernalPfS_S_S_i)
        .other          _Z22avoidBoundaries_kernalPfS_S_S_i,@"STO_CUDA_ENTRY STV_DEFAULT"
_Z22avoidBoundaries_kernalPfS_S_S_i:
.text._Z22avoidBoundaries_kernalPfS_S_S_i:
        /* <DEDUP_REMOVED lines=11> */
[----:B0-----:R-:W-:-:S06]  /*00b0*/  IMAD.WIDE.U32 R4, R9, 0x4, R4 ;  /* 0x0000000409047825 */ /* 0x001fcc00078e0004 */
[----:B-1----:R-:W3:Y:S01]  /*00c0*/  LDG.E R4, desc[UR4][R4.64] ;  /* 0x0000000404047981 */ /* 0x002ee2000c1e1900 */
[----:B------:R-:W-:Y:S01]  /*00d0*/  BSSY.RECONVERGENT B0, `(.L_x_65) ;  /* 0x0000009000007945 */ /* 0x000fe20003800200 */
[----:B--2---:R-:W-:Y:S01]  /*00e0*/  IMAD.WIDE.U32 R2, R9, 0x4, R2 ;  /* 0x0000000409027825 */ /* 0x004fe200078e0002 */
[----:B---3--:R-:W-:-:S13]  /*00f0*/  FSETP.GE.AND P0, PT, R4, 2, PT ;  /* 0x400000000400780b */ /* 0x008fda0003f06000 */
[----:B------:R-:W-:Y:S05]  /*0100*/  @!P0 BRA `(.L_x_66) ;  /* 0x0000000000148947 */ /* 0x000fea0003800000 */
[----:B------:R-:W2:Y:S02]  /*0110*/  LDG.E R0, desc[UR4][R2.64] ;  /* 0x0000000402007981 */ /* 0x000ea4000c1e1900 */
[----:B--2---:R-:W-:-:S13]  /*0120*/  FSETP.GT.AND P0, PT, R0, RZ, PT ;  /* 0x000000ff0000720b */ /* 0x004fda0003f04000 */
[----:B------:R-:W-:-:S05]  /*0130*/  @P0 FADD R5, -R0, -RZ ;  /* 0x800000ff00050221 */ /* 0x000fca0000000100 */
[----:B------:R0:W-:Y:S01]  /*0140*/  @P0 STG.E desc[UR4][R2.64], R5 ;  /* 0x0000000502000986 */ /* 0x0001e2000c101904 */
[----:B------:R-:W-:Y:S05]  /*0150*/  @P0 EXIT ;  /* 0x000000000000094d */ /* 0x000fea0003800000 */
.L_x_66:
[----:B------:R-:W-:Y:S05]  /*0160*/  BSYNC.RECONVERGENT B0 ;  /* 0x0000000000007941 */ /* 0x000fea0003800200 */
.L_x_65:
[----:B------:R-:W-:Y:S01]  /*0170*/  FSETP.GTU.AND P0, PT, R4, -2, PT ;  /* 0xc00000000400780b */ /* 0x000fe20003f0c000 */
[----:B------:R-:W-:-:S12]  /*0180*/  BSSY.RECONVERGENT B0, `(.L_x_67) ;  /* 0x0000007000007945 */ /* 0x000fd80003800200 */
[----:B------:R-:W-:Y:S05]  /*0190*/  @P0 BRA `(.L_x_68) ;  /* 0x0000000000140947 */ /* 0x000fea0003800000 */
[----:B0-----:R-:W2:Y:S02]  /*01a0*/  LDG.E R5, desc[UR4][R2.64] ;  /* 0x0000000402057981 */ /* 0x001ea4000c1e1900 */
[----:B--2---:R-:W-:-:S13]  /*01b0*/  FSETP.GEU.AND P0, PT, R5, RZ, PT ;  /* 0x000000ff0500720b */ /* 0x004fda0003f0e000 */
[----:B------:R-:W-:-:S05]  /*01c0*/  @!P0 FADD R5, -R5, -RZ ;  /* 0x800000ff05058221 */ /* 0x000fca0000000100 */
[----:B------:R1:W-:Y:S01]  /*01d0*/  @!P0 STG.E desc[UR4][R2.64], R5 ;  /* 0x0000000502008986 */ /* 0x0003e2000c101904 */
[----:B------:R-:W-:Y:S05]  /*01e0*/  @!P0 EXIT ;  /* 0x000000000000894d */ /* 0x000fea0003800000 */
.L_x_68:
[----:B------:R-:W-:Y:S05]  /*01f0*/  BSYNC.RECONVERGENT B0 ;  /* 0x0000000000007941 */ /* 0x000fea0003800200 */
.L_x_67:
[----:B01----:R-:W0:Y:S08]  /*0200*/  LDC.64 R4, c[0x0][0x380] ;  /* 0x0000e000ff047b82 */ /* 0x003e300000000a00 */
[----:B------:R-:W1:Y:S01]  /*0210*/  LDC.64 R6, c[0x0][0x390] ;  /* 0x0000e400ff067b82 */ /* 0x000e620000000a00 */
[----:B0-----:R-:W-:-:S06]  /*0220*/  IMAD.WIDE.U32 R4, R9, 0x4, R4 ;  /* 0x0000000409047825 */ /* 0x001fcc00078e0004 */
[----:B------:R-:W2:Y:S01]  /*0230*/  LDG.E R4, desc[UR4][R4.64] ;  /* 0x0000000404047981 */ /* 0x000ea2000c1e1900 */
[----:B------:R-:W-:Y:S01]  /*0240*/  BSSY.RECONVERGENT B0, `(.L_x_69) ;  /* 0x000000c000007945 */ /* 0x000fe20003800200 */
[----:B-1----:R-:W-:Y:S01]  /*0250*/  IMAD.WIDE.U32 R6, R9, 0x4, R6 ;  /* 0x0000000409067825 */ /* 0x002fe200078e0006 */
[----:B--2---:R-:W-:-:S13]  /*0260*/  FSETP.GE.AND P0, PT, R4, 2, PT ;  /* 0x400000000400780b */ /* 0x004fda0003f06000 */
[----:B------:R-:W-:Y:S05]  /*0270*/  @!P0 BRA `(.L_x_70) ;  /* 0x0000000000208947 */ /* 0x000fea0003800000 */
[----:B------:R-:W2:Y:S02]  /*0280*/  LDG.E R0, desc[UR4][R6.64] ;  /* 0x0000000406007981 */ /* 0x000ea4000c1e1900 */
[----:B--2---:R-:W-:-:S13]  /*0290*/  FSETP.GT.AND P0, PT, R0, RZ, PT ;  /* 0x000000ff0000720b */ /* 0x004fda0003f04000 */
[----:B------:R-:W-:Y:S05]  /*02a0*/  @!P0 BRA `(.L_x_70) ;  /* 0x0000000000148947 */ /* 0x000fea0003800000 */
[----:B------:R-:W2:Y:S01]  /*02b0*/  LDG.E R9, desc[UR4][R2.64] ;  /* 0x0000000402097981 */ /* 0x000ea2000c1e1900 */
[----:B------:R-:W-:-:S05]  /*02c0*/  FADD R5, -R0, -RZ ;  /* 0x800000ff00057221 */ /* 0x000fca0000000100 */
[----:B------:R-:W-:Y:S04]  /*02d0*/  STG.E desc[UR4][R6.64], R5 ;  /* 0x0000000506007986 */ /* 0x000fe8000c101904 */
[----:B--2---:R-:W-:Y:S01]  /*02e0*/  STG.E desc[UR4][R2.64], R9 ;  /* 0x0000000902007986 */ /* 0x004fe2000c101904 */
[----:B------:R-:W-:Y:S05]  /*02f0*/  EXIT ;  /* 0x000000000000794d */ /* 0x000fea0003800000 */
.L_x_70:
[----:B------:R-:W-:Y:S05]  /*0300*/  BSYNC.RECONVERGENT B0 ;  /* 0x0000000000007941 */ /* 0x000fea0003800200 */
.L_x_69:
[----:B------:R-:W-:-:S13]  /*0310*/  FSETP.GTU.AND P0, PT, R4, -2, PT ;  /* 0xc00000000400780b */ /* 0x000fda0003f0c000 */
[----:B------:R-:W-:Y:S05]  /*0320*/  @P0 EXIT ;  /* 0x000000000000094d */ /* 0x000fea0003800000 */
[----:B------:R-:W2:Y:S02]  /*0330*/  LDG.E R0, desc[UR4][R6.64] ;  /* 0x0000000406007981 */ /* 0x000ea4000c1e1900 */
[----:B--2---:R-:W-:-:S13]  /*0340*/  FSETP.GEU.AND P0, PT, R0, RZ, PT ;  /* 0x000000ff0000720b */ /* 0x004fda0003f0e000 */
[----:B------:R-:W-:Y:S05]  /*0350*/  @P0 EXIT ;  /* 0x000000000000094d */ /* 0x000fea0003800000 */
[----:B------:R-:W2:Y:S01]  /*0360*/  LDG.E R9, desc[UR4][R2.64] ;  /* 0x0000000402097981 */ /* 0x000ea2000c1e1900 */
[----:B------:R-:W-:-:S05]  /*0370*/  FADD R5, -R0, -RZ ;  /* 0x800000ff00057221 */ /* 0x000fca0000000100 */
[----:B------:R-:W-:Y:S04]  /*0380*/  STG.E desc[UR4][R6.64], R5 ;  /* 0x0000000506007986 */ /* 0x000fe8000c101904 */
[----:B--2---:R-:W-:Y:S01]  /*0390*/  STG.E desc[UR4][R2.64], R9 ;  /* 0x0000000902007986 */ /* 0x004fe2000c101904 */
[----:B------:R-:W-:Y:S05]  /*03a0*/  EXIT ;  /* 0x000000000000794d */ /* 0x000fea0003800000 */
.L_x_71:
        /* <DEDUP_REMOVED lines=13> */
.L_x_80:


//--------------------- .nv.global.init           --------------------------
	.section	.nv.global.init,"aw",@progbits
.nv.global.init:
	.type		$str$4,@object
	.size		$str$4,($str - $str$4)
$str$4:
        /*0000*/ 	.byte	0x69, 0x64, 0x3a, 0x20, 0x25, 0x64, 0x20, 0x0a, 0x00
	.type		$str,@object
	.size		$str,($str$9 - $str)
$str:
        /*0009*/ 	.byte	0x64, 0x69, 0x73, 0x74, 0x61, 0x6e, 0x63, 0x65, 0x3a, 0x20, 0x25, 0x66, 0x20, 0x0a, 0x00
	.type		$str$9,@object
	.size		$str$9,($str$10 - $str$9)
$str$9:
        /*0018*/ 	.byte	0x41, 0x64, 0x64, 0x20, 0x6e, 0x65, 0x69, 0x67, 0x68, 0x62, 0x6f, 0x75, 0x72, 0x20, 0x0a, 0x00
	.type		$str$10,@object
	.size		$str$10,($str$14 - $str$10)
$str$10:
        /*0028*/ 	.byte	0x6e, 0x65, 0x69, 0x67, 0x68, 0x62, 0x6f, 0x75, 0x72, 0x73, 0x20, 0x25, 0x64, 0x20, 0x69, 0x64
        /*0038*/ 	.byte	0x3a, 0x20, 0x25, 0x64, 0x0a, 0x00
	.type		$str$14,@object
	.size		$str$14,($str$17 - $str$14)
$str$14:
        /*003e*/ 	.byte	0x64, 0x69, 0x76, 0x69, 0x73, 0x69, 0x6f, 0x6e, 0x3a, 0x20, 0x25, 0x66, 0x2c, 0x20, 0x25, 0x66
        /*004e*/ 	.byte	0x20, 0x69, 0x64, 0x3a, 0x20, 0x25, 0x64, 0x20, 0x0a, 0x00
	.type		$str$17,@object
	.size		$str$17,($str$15 - $str$17)
$str$17:
        /*0058*/ 	.byte	0x6e, 0x65, 0x77, 0x20, 0x76, 0x65, 0x6c, 0x3a, 0x20, 0x25, 0x66, 0x2c, 0x20, 0x25, 0x66, 0x2c
        /*0068*/ 	.byte	0x20, 0x25, 0x66, 0x20, 0x69, 0x64, 0x20, 0x25, 0x64, 0x20, 0x0a, 0x00
	.type		$str$15,@object
	.size		$str$15,($str$12 - $str$15)
$str$15:
        /*0074*/ 	.byte	0x63, 0x6f, 0x68, 0x65, 0x73, 0x69, 0x6f, 0x6e, 0x20, 0x34, 0x3a, 0x20, 0x25, 0x66, 0x2c, 0x20
        /*0084*/ 	.byte	0x25, 0x66, 0x20, 0x69, 0x64, 0x3a, 0x20, 0x25, 0x64, 0x20, 0x0a, 0x00
	.type		$str$12,@object
	.size		$str$12,($str$16 - $str$12)
$str$12:
        /*0090*/ 	.byte	0x63, 0x6f, 0x68, 0x65, 0x73, 0x69, 0x6f, 0x6e, 0x20, 0x33, 0x3a, 0x20, 0x25, 0x66, 0x2c, 0x20
        /*00a0*/ 	.byte	0x25, 0x66, 0x20, 0x69, 0x64, 0x3a, 0x20, 0x25, 0x64, 0x20, 0x0a, 0x00
	.type		$str$16,@object
	.size		$str$16,($str$8 - $str$16)
$str$16:
        /*00ac*/ 	.byte	0x76, 0x65, 0x6c, 0x20, 0x32, 0x3a, 0x20, 0x25, 0x66, 0x2c, 0x20, 0x25, 0x66, 0x2c, 0x20, 0x25
        /*00bc*/ 	.byte	0x66, 0x20, 0x20, 0x20, 0x69, 0x64, 0x3a, 0x20, 0x25, 0x64, 0x0a, 0x00
	.type		$str$8,@object
	.size		$str$8,($str$13 - $str$8)
$str$8:
        /*00c8*/ 	.byte	0x63, 0x6f, 0x68, 0x65, 0x73, 0x69, 0x6f, 0x6e, 0x20, 0x31, 0x3a, 0x20, 0x25, 0x66, 0x2c, 0x20
        /*00d8*/ 	.byte	0x25, 0x66, 0x20, 0x69, 0x64, 0x3a, 0x20, 0x25, 0x64, 0x20, 0x0a, 0x00
	.type		$str$13,@object
	.size		$str$13,($str$5 - $str$13)
$str$13:
        /*00e4*/ 	.byte	0x70, 0x6f, 0x73, 0x69, 0x74, 0x69, 0x6f, 0x6e, 0x20, 0x32, 0x3a, 0x20, 0x25, 0x66, 0x2c, 0x20
        /*00f4*/ 	.byte	0x25, 0x66, 0x20, 0x69, 0x64, 0x3a, 0x20, 0x25, 0x64, 0x2c, 0x20, 0x0a, 0x00
	.type		$str$5,@object
	.size		$str$5,($str$6 - $str$5)
$str$5:
        /*0101*/ 	.byte	0x64, 0x69, 0x73, 0x74, 0x61, 0x6e, 0x63, 0x65, 0x20, 0x66, 0x72, 0x6f, 0x6d, 0x20, 0x66, 0x75
        /*0111*/ 	.byte	0x6e, 0x63, 0x74, 0x69, 0x6f, 0x6e, 0x3a, 0x20, 0x25, 0x66, 0x20, 0x0a, 0x00
	.type		$str$6,@object
	.size		$str$6,($str$7 - $str$6)
$str$6:
        /*011e*/ 	.byte	0x54, 0x68, 0x72, 0x65, 0x61, 0x64, 0x20, 0x78, 0x3a, 0x20, 0x25, 0x64, 0x2c, 0x20, 0x54, 0x68
        /*012e*/ 	.byte	0x72, 0x65, 0x61, 0x64, 0x20, 0x79, 0x3a, 0x20, 0x25, 0x64, 0x20, 0x0a, 0x00
	.type		$str$7,@object
	.size		$str$7,($str$11 - $str$7)
$str$7:
        /*013b*/ 	.byte	0x70, 0x6f, 0x73, 0x69, 0x74, 0x69, 0x6f, 0x6e, 0x20, 0x3a, 0x20, 0x25, 0x66, 0x2c, 0x20, 0x25
        /*014b*/ 	.byte	0x66, 0x20, 0x69, 0x64, 0x3a, 0x20, 0x25, 0x64, 0x2c, 0x20, 0x25, 0x64, 0x20, 0x0a, 0x00
	.type		$str$11,@object
	.size		$str$11,(.L_53 - $str$11)
$str$11:
        /*015a*/ 	.byte	0x54, 0x68, 0x72, 0x65, 0x61, 0x64, 0x20, 0x53, 0x65, 0x72, 0x69, 0x61, 0x6c, 0x20, 0x78, 0x20
        /*016a*/ 	.byte	0x3a, 0x20, 0x25, 0x64, 0x2c, 0x20, 0x54, 0x68, 0x72, 0x65, 0x61, 0x64, 0x20, 0x79, 0x3a, 0x20
        /*017a*/ 	.byte	0x25, 0x64, 0x20, 0x0a, 0x00
.L_53:


//--------------------- .nv.shared.reserved.0     --------------------------
	.section	.nv.shared.reserved.0,"aw",@nobits
	.weak		__nv_reservedSMEM_offset_0_alias
	.size		__nv_reservedSMEM_offset_0_alias, 0, 64
	.other		__nv_reservedSMEM_offset_0_alias,@"STO_CUDA_RESERVED_SHARED STV_DEFAULT"
__nv_reservedSMEM_offset_0_alias:
	.zero		0
	.zero		64


//--------------------- .nv.global                --------------------------
	.section	.nv.global,"aw",@nobits
.nv.global:
	.type		_ZN34_INTERNAL_1c1218e1_4_k_cu_171b22766thrust24THRUST_300001_SM_1000_NS12placeholders2_8E,@object
	.size		_ZN34_INTERNAL_1c1218e1_4_k_cu_171b22766thrust24THRUST_300001_SM_1000_NS12placeholders2_8E,(_ZN34_INTERNAL_1c1218e1_4_k_cu_171b22764cuda3std3__436_GLOBAL__N__1c1218e1_4_k_cu_171b22766ignoreE - _ZN34_INTERNAL_1c1218e1_4_k_cu_171b22766thrust24THRUST_300001_SM_1000_NS12placeholders2_8E)
_ZN34_INTERNAL_1c1218e1_4_k_cu_171b22766thrust24THRUST_300001_SM_1000_NS12placeholders2_8E:
	.zero		1
	.type		_ZN34_INTERNAL_1c1218e1_4_k_cu_171b22764cuda3std3__436_GLOBAL__N__1c1218e1_4_k_cu_171b22766ignoreE,@object
	.size		_ZN34_INTERNAL_1c1218e1_4_k_cu_171b22764cuda3std3__436_GLOBAL__N__1c1218e1_4_k_cu_171b22766ignoreE,(_ZN34_INTERNAL_1c1218e1_4_k_cu_171b22764cuda3std6ranges3__45__cpo4dataE - _ZN34_INTERNAL_1c1218e1_4_k_cu_171b22764cuda3std3__436_GLOBAL__N__1c1218e1_4_k_cu_171b22766ignoreE)
_ZN34_INTERNAL_1c1218e1_4_k_cu_171b22764cuda3std3__436_GLOBAL__N__1c1218e1_4_k_cu_171b22766ignoreE:
	.zero		1
	.type		_ZN34_INTERNAL_1c1218e1_4_k_cu_171b22764cuda3std6ranges3__45__cpo4dataE,@object
	.size		_ZN34_INTERNAL_1c1218e1_4_k_cu_171b22764cuda3std6ranges3__45__cpo4dataE,(_ZN34_INTERNAL_1c1218e1_4_k_cu_171b22766thrust24THRUST_300001_SM_1000_NS6system3cpp3parE - _ZN34_INTERNAL_1c1218e1_4_k_cu_171b22764cuda3std6ranges3__45__cpo4dataE)
_ZN34_INTERNAL_1c1218e1_4_k_cu_171b22764cuda3std6ranges3__45__cpo4dataE:
	.zero		1
	.type		_ZN34_INTERNAL_1c1218e1_4_k_cu_171b22766thrust24THRUST_300001_SM_1000_NS6system3cpp3parE,@object
	.size		_ZN34_INTERNAL_1c1218e1_4_k_cu_171b22766thrust24THRUST_300001_SM_1000_NS6system3cpp3parE,(_ZN34_INTERNAL_1c1218e1_4_k_cu_171b22764cuda3std3__45__cpo5beginE - _ZN34_INTERNAL_1c1218e1_4_k_cu_171b22766thrust24THRUST_300001_SM_1000_NS6system3cpp3parE)
_ZN34_INTERNAL_1c1218e1_4_k_cu_171b22766thrust24THRUST_300001_SM_1000_NS6system3cpp3parE:
	.zero		1
	.type		_ZN34_INTERNAL_1c1218e1_4_k_cu_171b22764cuda3std3__45__cpo5beginE,@object
	.size		_ZN34_INTERNAL_1c1218e1_4_k_cu_171b22764cuda3std3__45__cpo5beginE,(_ZN34_INTERNAL_1c1218e1_4_k_cu_171b22764cuda3std6ranges3__45__cpo5beginE - _ZN34_INTERNAL_1c1218e1_4_k_cu_171b22764cuda3std3__45__cpo5beginE)
_ZN34_INTERNAL_1c1218e1_4_k_cu_171b22764cuda3std3__45__cpo5beginE:
	.zero		1
	.type		_ZN34_INTERNAL_1c1218e1_4_k_cu_171b22764cuda3std6ranges3__45__cpo5beginE,@object
	.size		_ZN34_INTERNAL_1c1218e1_4_k_cu_171b22764cuda3std6ranges3__45__cpo5beginE,(_ZN34_INTERNAL_1c1218e1_4_k_cu_171b22766thrust24THRUST_300001_SM_1000_NS6deviceE - _ZN34_INTERNAL_1c1218e1_4_k_cu_171b22764cuda3std6ranges3__45__cpo5beginE)
_ZN34_INTERNAL_1c1218e1_4_k_cu_171b22764cuda3std6ranges3__45__cpo5beginE:
	.zero		1
	.type		_ZN34_INTERNAL_1c1218e1_4_k_cu_171b22766thrust24THRUST_300001_SM_1000_NS6deviceE,@object
	.size		_ZN34_INTERNAL_1c1218e1_4_k_cu_171b22766thrust24THRUST_300001_SM_1000_NS6deviceE,(_ZN34_INTERNAL_1c1218e1_4_k_cu_171b22764cuda3std3__47nulloptE - _ZN34_INTERNAL_1c1218e1_4_k_cu_171b22766thrust24THRUST_300001_SM_1000_NS6deviceE)
_ZN34_INTERNAL_1c1218e1_4_k_cu_171b22766thrust24THRUST_300001_SM_1000_NS6deviceE:
	.zero		1
	.type		_ZN34_INTERNAL_1c1218e1_4_k_cu_171b22764cuda3std3__47nulloptE,@object
	.size		_ZN34_INTERNAL_1c1218e1_4_k_cu_171b22764cuda3std3__47nulloptE,(_ZN34_INTERNAL_1c1218e1_4_k_cu_171b22764cuda3std6ranges3__45__cpo8distanceE - _ZN34_INTERNAL_1c1218e1_4_k_cu_171b22764cuda3std3__47nulloptE)
_ZN34_INTERNAL_1c1218e1_4_k_cu_171b22764cuda3std3__47nulloptE:
	.zero		1
	.type		_ZN34_INTERNAL_1c1218e1_4_k_cu_171b22764cuda3std6ranges3__45__cpo8distanceE,@object
	.size		_ZN34_INTERNAL_1c1218e1_4_k_cu_171b22764cuda3std6ranges3__45__cpo8distanceE,(_ZN34_INTERNAL_1c1218e1_4_k_cu_171b22766thrust24THRUST_300001_SM_1000_NS12placeholders2_4E - _ZN34_INTERNAL_1c1218e1_4_k_cu_171b22764cuda3std6ranges3__45__cpo8distanceE)
_ZN34_INTERNAL_1c1218e1_4_k_cu_171b22764cuda3std6ranges3__45__cpo8distanceE:
	.zero		1
	.type		_ZN34_INTERNAL_1c1218e1_4_k_cu_171b22766thrust24THRUST_300001_SM_1000_NS12placeholders2_4E,@object
	.size		_ZN34_INTERNAL_1c1218e1_4_k_cu_171b22766thrust24THRUST_300001_SM_1000_NS12placeholders2_4E,(_ZN34_INTERNAL_1c1218e1_4_k_cu_171b22764cuda3std3__45__cpo6rbeginE - _ZN34_INTERNAL_1c1218e1_4_k_cu_171b22766thrust24THRUST_300001_SM_1000_NS12placeholders2_4E)
_ZN34_INTERNAL_1c1218e1_4_k_cu_171b22766thrust24THRUST_300001_SM_1000_NS12placeholders2_4E:
	.zero		1
	.type		_ZN34_INTERNAL_1c1218e1_4_k_cu_171b22764cuda3std3__45__cpo6rbeginE,@object
	.size		_ZN34_INTERNAL_1c1218e1_4_k_cu_171b22764cuda3std3__45__cpo6rbeginE,(_ZN34_INTERNAL_1c1218e1_4_k_cu_171b22764cuda3std6ranges3__45__cpo7advanceE - _ZN34_INTERNAL_1c1218e1_4_k_cu_171b22764cuda3std3__45__cpo6rbeginE)
_ZN34_INTERNAL_1c1218e1_4_k_cu_171b22764cuda3std3__45__cpo6rbeginE:
	.zero		1
	.type		_ZN34_INTERNAL_1c1218e1_4_k_cu_171b22764cuda3std6ranges3__45__cpo7advanceE,@object
	.size		_ZN34_INTERNAL_1c1218e1_4_k_cu_171b22764cuda3std6ranges3__45__cpo7advanceE,(_ZN34_INTERNAL_1c1218e1_4_k_cu_171b22766thrust24THRUST_300001_SM_1000_NS12placeholders3_10E - _ZN34_INTERNAL_1c1218e1_4_k_cu_171b22764cuda3std6ranges3__45__cpo7advanceE)
_ZN34_INTERNAL_1c1218e1_4_k_cu_171b22764cuda3std6ranges3__45__cpo7advanceE:
	.zero		1
	.type		_ZN34_INTERNAL_1c1218e1_4_k_cu_171b22766thrust24THRUST_300001_SM_1000_NS12placeholders3_10E,@object
	.size		_ZN34_INTERNAL_1c1218e1_4_k_cu_171b22766thrust24THRUST_300001_SM_1000_NS12placeholders3_10E,(_ZN34_INTERNAL_1c1218e1_4_k_cu_171b22764cuda3std3__48in_placeE - _ZN34_INTERNAL_1c1218e1_4_k_cu_171b22766thrust24THRUST_300001_SM_1000_NS12placeholders3_10E)
_ZN34_INTERNAL_1c1218e1_4_k_cu_171b22766thrust24THRUST_300001_SM_1000_NS12placeholders3_10E:
	.zero		1
	.type		_ZN34_INTERNAL_1c1218e1_4_k_cu_171b22764cuda3std3__48in_placeE,@object
	.size		_ZN34_INTERNAL_1c1218e1_4_k_cu_171b22764cuda3std3__48in_placeE,(_ZN34_INTERNAL_1c1218e1_4_k_cu_171b22764cuda3std6ranges3__45__cpo4sizeE - _ZN34_INTERNAL_1c1218e1_4_k_cu_171b22764cuda3std3__48in_placeE)
_ZN34_INTERNAL_1c1218e1_4_k_cu_171b22764cuda3std3__48in_placeE:
	.zero		1
	.type		_ZN34_INTERNAL_1c1218e1_4_k_cu_171b22764cuda3std6ranges3__45__cpo4sizeE,@object
	.size		_ZN34_INTERNAL_1c1218e1_4_k_cu_171b22764cuda3std6ranges3__45__cpo4sizeE,(_ZN34_INTERNAL_1c1218e1_4_k_cu_171b22766thrust24THRUST_300001_SM_1000_NS12placeholders2_2E - _ZN34_INTERNAL_1c1218e1_4_k_cu_171b22764cuda3std6ranges3__45__cpo4sizeE)
_ZN34_INTERNAL_1c1218e1_4_k_cu_171b22764cuda3std6ranges3__45__cpo4sizeE:
	.zero		1
	.type		_ZN34_INTERNAL_1c1218e1_4_k_cu_171b22766thrust24THRUST_300001_SM_1000_NS12placeholders2_2E,@object
	.size		_ZN34_INTERNAL_1c1218e1_4_k_cu_171b22766thrust24THRUST_300001_SM_1000_NS12placeholders2_2E,(_ZN34_INTERNAL_1c1218e1_4_k_cu_171b22764cuda3std3__45__cpo6cbeginE - _ZN34_INTERNAL_1c1218e1_4_k_cu_171b22766thrust24THRUST_300001_SM_1000_NS12placeholders2_2E)
_ZN34_INTERNAL_1c1218e1_4_k_cu_171b22766thrust24THRUST_300001_SM_1000_NS12placeholders2_2E:
	.zero		1
	.type		_ZN34_INTERNAL_1c1218e1_4_k_cu_171b22764cuda3std3__45__cpo6cbeginE,@object
	.size		_ZN34_INTERNAL_1c1218e1_4_k_cu_171b22764cuda3std3__45__cpo6cbeginE,(_ZN34_INTERNAL_1c1218e1_4_k_cu_171b22764cuda3std6ranges3__45__cpo6cbeginE - _ZN34_INTERNAL_1c1218e1_4_k_cu_171b22764cuda3std3__45__cpo6cbeginE)
_ZN34_INTERNAL_1c1218e1_4_k_cu_171b22764cuda3std3__45__cpo6cbeginE:
	.zero		1
	.type		_ZN34_INTERNAL_1c1218e1_4_k_cu_171b22764cuda3std6ranges3__45__cpo6cbeginE,@object
	.size		_ZN34_INTERNAL_1c1218e1_4_k_cu_171b22764cuda3std6ranges3__45__cpo6cbeginE,(_ZN34_INTERNAL_1c1218e1_4_k_cu_171b22766thrust24THRUST_300001_SM_1000_NS12placeholders2_6E - _ZN34_INTERNAL_1c1218e1_4_k_cu_171b22764cuda3std6ranges3__45__cpo6cbeginE)
_ZN34_INTERNAL_1c1218e1_4_k_cu_171b22764cuda3std6ranges3__45__cpo6cbeginE:
	.zero		1
	.type		_ZN34_INTERNAL_1c1218e1_4_k_cu_171b22766thrust24THRUST_300001_SM_1000_NS12placeholders2_6E,@object
	.size		_ZN34_INTERNAL_1c1218e1_4_k_cu_171b22766thrust24THRUST_300001_SM_1000_NS12placeholders2_6E,(_ZN34_INTERNAL_1c1218e1_4_k_cu_171b22764cuda3std3__45__cpo7crbeginE - _ZN34_INTERNAL_1c1218e1_4_k_cu_171b22766thrust24THRUST_300001_SM_1000_NS12placeholders2_6E)
_ZN34_INTERNAL_1c1218e1_4_k_cu_171b22766thrust24THRUST_300001_SM_1000_NS12placeholders2_6E:
	.zero		1
	.type		_ZN34_INTERNAL_1c1218e1_4_k_cu_171b22764cuda3std3__45__cpo7crbeginE,@object
	.size		_ZN34_INTERNAL_1c1218e1_4_k_cu_171b22764cuda3std3__45__cpo7crbeginE,(_ZN34_INTERNAL_1c1218e1_4_k_cu_171b22764cuda3std6ranges3__45__cpo4nextE - _ZN34_INTERNAL_1c1218e1_4_k_cu_171b22764cuda3std3__45__cpo7crbeginE)
_ZN34_INTERNAL_1c1218e1_4_k_cu_171b22764cuda3std3__45__cpo7crbeginE:
	.zero		1
	.type		_ZN34_INTERNAL_1c1218e1_4_k_cu_171b22764cuda3std6ranges3__45__cpo4nextE,@object
	.size		_ZN34_INTERNAL_1c1218e1_4_k_cu_171b22764cuda3std6ranges3__45__cpo4nextE,(_ZN34_INTERNAL_1c1218e1_4_k_cu_171b22764cuda3std6ranges3__45__cpo4swapE - _ZN34_INTERNAL_1c1218e1_4_k_cu_171b22764cuda3std6ranges3__45__cpo4nextE)
_ZN34_INTERNAL_1c1218e1_4_k_cu_171b22764cuda3std6ranges3__45__cpo4nextE:
	.zero		1
	.type		_ZN34_INTERNAL_1c1218e1_4_k_cu_171b22764cuda3std6ranges3__45__cpo4swapE,@object
	.size		_ZN34_INTERNAL_1c1218e1_4_k_cu_171b22764cuda3std6ranges3__45__cpo4swapE,(_ZN34_INTERNAL_1c1218e1_4_k_cu_171b22766thrust24THRUST_300001_SM_1000_NS8cuda_cub10par_nosyncE - _ZN34_INTERNAL_1c1218e1_4_k_cu_171b22764cuda3std6ranges3__45__cpo4swapE)
_ZN34_INTERNAL_1c1218e1_4_k_cu_171b22764cuda3std6ranges3__45__cpo4swapE:
	.zero		1
	.type		_ZN34_INTERNAL_1c1218e1_4_k_cu_171b22766thrust24THRUST_300001_SM_1000_NS8cuda_cub10par_nosyncE,@object
	.size		_ZN34_INTERNAL_1c1218e1_4_k_cu_171b22766thrust24THRUST_300001_SM_1000_NS8cuda_cub10par_nosyncE,(_ZN34_INTERNAL_1c1218e1_4_k_cu_171b22766thrust24THRUST_300001_SM_1000_NS3seqE - _ZN34_INTERNAL_1c1218e1_4_k_cu_171b22766thrust24THRUST_300001_SM_1000_NS8cuda_cub10par_nosyncE)
_ZN34_INTERNAL_1c1218e1_4_k_cu_171b22766thrust24THRUST_300001_SM_1000_NS8cuda_cub10par_nosyncE:
	.zero		1
	.type		_ZN34_INTERNAL_1c1218e1_4_k_cu_171b22766thrust24THRUST_300001_SM_1000_NS3seqE,@object
	.size		_ZN34_INTERNAL_1c1218e1_4_k_cu_171b22766thrust24THRUST_300001_SM_1000_NS3seqE,(_ZN34_INTERNAL_1c1218e1_4_k_cu_171b22764cuda3std3__420unreachable_sentinelE - _ZN34_INTERNAL_1c1218e1_4_k_cu_171b22766thrust24THRUST_300001_SM_1000_NS3seqE)
_ZN34_INTERNAL_1c1218e1_4_k_cu_171b22766thrust24THRUST_300001_SM_1000_NS3seqE:
	.zero		1
	.type		_ZN34_INTERNAL_1c1218e1_4_k_cu_171b22764cuda3std3__420unreachable_sentinelE,@object
	.size		_ZN34_INTERNAL_1c1218e1_4_k_cu_171b22764cuda3std3__420unreachable_sentinelE,(_ZN34_INTERNAL_1c1218e1_4_k_cu_171b22764cuda3std6ranges3__45__cpo5ssizeE - _ZN34_INTERNAL_1c1218e1_4_k_cu_171b22764cuda3std3__420unreachable_sentinelE)
_ZN34_INTERNAL_1c1218e1_4_k_cu_171b22764cuda3std3__420unreachable_sentinelE:
	.zero		1
	.type		_ZN34_INTERNAL_1c1218e1_4_k_cu_171b22764cuda3std6ranges3__45__cpo5ssizeE,@object
	.size		_ZN34_INTERNAL_1c1218e1_4_k_cu_171b22764cuda3std6ranges3__45__cpo5ssizeE,(_ZN34_INTERNAL_1c1218e1_4_k_cu_171b22766thrust24THRUST_300001_SM_1000_NS12placeholders2_3E - _ZN34_INTERNAL_1c1218e1_4_k_cu_171b22764cuda3std6ranges3__45__cpo5ssizeE)
_ZN34_INTERNAL_1c1218e1_4_k_cu_171b22764cuda3std6ranges3__45__cpo5ssizeE:
	.zero		1
	.type		_ZN34_INTERNAL_1c1218e1_4_k_cu_171b22766thrust24THRUST_300001_SM_1000_NS12placeholders2_3E,@object
	.size		_ZN34_INTERNAL_1c1218e1_4_k_cu_171b22766thrust24THRUST_300001_SM_1000_NS12placeholders2_3E,(_ZN34_INTERNAL_1c1218e1_4_k_cu_171b22764cuda3std3__45__cpo4cendE - _ZN34_INTERNAL_1c1218e1_4_k_cu_171b22766thrust24THRUST_300001_SM_1000_NS12placeholders2_3E)
_ZN34_INTERNAL_1c1218e1_4_k_cu_171b22766thrust24THRUST_300001_SM_1000_NS12placeholders2_3E:
	.zero		1
	.type		_ZN34_INTERNAL_1c1218e1_4_k_cu_171b22764cuda3std3__45__cpo4cendE,@object
	.size		_ZN34_INTERNAL_1c1218e1_4_k_cu_171b22764cuda3std3__45__cpo4cendE,(_ZN34_INTERNAL_1c1218e1_4_k_cu_171b22764cuda3std6ranges3__45__cpo4cendE - _ZN34_INTERNAL_1c1218e1_4_k_cu_171b22764cuda3std3__45__cpo4cendE)
_ZN34_INTERNAL_1c1218e1_4_k_cu_171b22764cuda3std3__45__cpo4cendE:
	.zero		1
	.type		_ZN34_INTERNAL_1c1218e1_4_k_cu_171b22764cuda3std6ranges3__45__cpo4cendE,@object
	.size		_ZN34_INTERNAL_1c1218e1_4_k_cu_171b22764cuda3std6ranges3__45__cpo4cendE,(_ZN34_INTERNAL_1c1218e1_4_k_cu_171b22766thrust24THRUST_300001_SM_1000_NS12placeholders2_7E - _ZN34_INTERNAL_1c1218e1_4_k_cu_171b22764cuda3std6ranges3__45__cpo4cendE)
_ZN34_INTERNAL_1c1218e1_4_k_cu_171b22764cuda3std6ranges3__45__cpo4cendE:
	.zero		1
	.type		_ZN34_INTERNAL_1c1218e1_4_k_cu_171b22766thrust24THRUST_300001_SM_1000_NS12placeholders2_7E,@object
	.size		_ZN34_INTERNAL_1c1218e1_4_k_cu_171b22766thrust24THRUST_300001_SM_1000_NS12placeholders2_7E,(_ZN34_INTERNAL_1c1218e1_4_k_cu_171b22764cuda3std3__45__cpo5crendE - _ZN34_INTERNAL_1c1218e1_4_k_cu_171b22766thrust24THRUST_300001_SM_1000_NS12placeholders2_7E)
_ZN34_INTERNAL_1c1218e1_4_k_cu_171b22766thrust24THRUST_300001_SM_1000_NS12placeholders2_7E:
	.zero		1
	.type		_ZN34_INTERNAL_1c1218e1_4_k_cu_171b22764cuda3std3__45__cpo5crendE,@object
	.size		_ZN34_INTERNAL_1c1218e1_4_k_cu_171b22764cuda3std3__45__cpo5crendE,(_ZN34_INTERNAL_1c1218e1_4_k_cu_171b22764cuda3std6ranges3__45__cpo4prevE - _ZN34_INTERNAL_1c1218e1_4_k_cu_171b22764cuda3std3__45__cpo5crendE)
_ZN34_INTERNAL_1c1218e1_4_k_cu_171b22764cuda3std3__45__cpo5crendE:
	.zero		1
	.type		_ZN34_INTERNAL_1c1218e1_4_k_cu_171b22764cuda3std6ranges3__45__cpo4prevE,@object
	.size		_ZN34_INTERNAL_1c1218e1_4_k_cu_171b22764cuda3std6ranges3__45__cpo4prevE,(_ZN34_INTERNAL_1c1218e1_4_k_cu_171b22764cuda3std6ranges3__45__cpo9iter_moveE - _ZN34_INTERNAL_1c1218e1_4_k_cu_171b22764cuda3std6ranges3__45__cpo4prevE)
_ZN34_INTERNAL_1c1218e1_4_k_cu_171b22764cuda3std6ranges3__45__cpo4prevE:
	.zero		1
	.type		_ZN34_INTERNAL_1c1218e1_4_k_cu_171b22764cuda3std6ranges3__45__cpo9iter_moveE,@object
	.size		_ZN34_INTERNAL_1c1218e1_4_k_cu_171b22764cuda3std6ranges3__45__cpo9iter_moveE,(_ZN34_INTERNAL_1c1218e1_4_k_cu_171b22766thrust24THRUST_300001_SM_1000_NS6system6detail10sequential3seqE - _ZN34_INTERNAL_1c1218e1_4_k_cu_171b22764cuda3std6ranges3__45__cpo9iter_moveE)
_ZN34_INTERNAL_1c1218e1_4_k_cu_171b22764cuda3std6ranges3__45__cpo9iter_moveE:
	.zero		1
	.type		_ZN34_INTERNAL_1c1218e1_4_k_cu_171b22766thrust24THRUST_300001_SM_1000_NS6system6detail10sequential3seqE,@object
	.size		_ZN34_INTERNAL_1c1218e1_4_k_cu_171b22766thrust24THRUST_300001_SM_1000_NS6system6detail10sequential3seqE,(_ZN34_INTERNAL_1c1218e1_4_k_cu_171b22766thrust24THRUST_300001_SM_1000_NS12placeholders2_9E - _ZN34_INTERNAL_1c1218e1_4_k_cu_171b22766thrust24THRUST_300001_SM_1000_NS6system6detail10sequential3seqE)
_ZN34_INTERNAL_1c1218e1_4_k_cu_171b22766thrust24THRUST_300001_SM_1000_NS6system6detail10sequential3seqE:
	.zero		1
	.type		_ZN34_INTERNAL_1c1218e1_4_k_cu_171b22766thrust24THRUST_300001_SM_1000_NS12placeholders2_9E,@object
	.size		_ZN34_INTERNAL_1c1218e1_4_k_cu_171b22766thrust24THRUST_300001_SM_1000_NS12placeholders2_9E,(_ZN34_INTERNAL_1c1218e1_4_k_cu_171b22764cuda3std3__419piecewise_constructE - _ZN34_INTERNAL_1c1218e1_4_k_cu_171b22766thrust24THRUST_300001_SM_1000_NS12placeholders2_9E)
_ZN34_INTERNAL_1c1218e1_4_k_cu_171b22766thrust24THRUST_300001_SM_1000_NS12placeholders2_9E:
	.zero		1
	.type		_ZN34_INTERNAL_1c1218e1_4_k_cu_171b22764cuda3std3__419piecewise_constructE,@object
	.size		_ZN34_INTERNAL_1c1218e1_4_k_cu_171b22764cuda3std3__419piecewise_constructE,(_ZN34_INTERNAL_1c1218e1_4_k_cu_171b22764cuda3std6ranges3__45__cpo5cdataE - _ZN34_INTERNAL_1c1218e1_4_k_cu_171b22764cuda3std3__419piecewise_constructE)
_ZN34_INTERNAL_1c1218e1_4_k_cu_171b22764cuda3std3__419piecewise_constructE:
	.zero		1
	.type		_ZN34_INTERNAL_1c1218e1_4_k_cu_171b22764cuda3std6ranges3__45__cpo5cdataE,@object
	.size		_ZN34_INTERNAL_1c1218e1_4_k_cu_171b22764cuda3std6ranges3__45__cpo5cdataE,(_ZN34_INTERNAL_1c1218e1_4_k_cu_171b22766thrust24THRUST_300001_SM_1000_NS12placeholders2_1E - _ZN34_INTERNAL_1c1218e1_4_k_cu_171b22764cuda3std6ranges3__45__cpo5cdataE)
_ZN34_INTERNAL_1c1218e1_4_k_cu_171b22764cuda3std6ranges3__45__cpo5cdataE:
	.zero		1
	.type		_ZN34_INTERNAL_1c1218e1_4_k_cu_171b22766thrust24THRUST_300001_SM_1000_NS12placeholders2_1E,@object
	.size		_ZN34_INTERNAL_1c1218e1_4_k_cu_171b22766thrust24THRUST_300001_SM_1000_NS12placeholders2_1E,(_ZN34_INTERNAL_1c1218e1_4_k_cu_171b22764cuda3std3__45__cpo3endE - _ZN34_INTERNAL_1c1218e1_4_k_cu_171b22766thrust24THRUST_300001_SM_1000_NS12placeholders2_1E)
_ZN34_INTERNAL_1c1218e1_4_k_cu_171b22766thrust24THRUST_300001_SM_1000_NS12placeholders2_1E:
	.zero		1
	.type		_ZN34_INTERNAL_1c1218e1_4_k_cu_171b22764cuda3std3__45__cpo3endE,@object
	.size		_ZN34_INTERNAL_1c1218e1_4_k_cu_171b22764cuda3std3__45__cpo3endE,(_ZN34_INTERNAL_1c1218e1_4_k_cu_171b22764cuda3std6ranges3__45__cpo3endE - _ZN34_INTERNAL_1c1218e1_4_k_cu_171b22764cuda3std3__45__cpo3endE)
_ZN34_INTERNAL_1c1218e1_4_k_cu_171b22764cuda3std3__45__cpo3endE:
	.zero		1
	.type		_ZN34_INTERNAL_1c1218e1_4_k_cu_171b22764cuda3std6ranges3__45__cpo3endE,@object
	.size		_ZN34_INTERNAL_1c1218e1_4_k_cu_171b22764cuda3std6ranges3__45__cpo3endE,(_ZN34_INTERNAL_1c1218e1_4_k_cu_171b22766thrust24THRUST_300001_SM_1000_NS12placeholders2_5E - _ZN34_INTERNAL_1c1218e1_4_k_cu_171b22764cuda3std6ranges3__45__cpo3endE)
_ZN34_INTERNAL_1c1218e1_4_k_cu_171b22764cuda3std6ranges3__45__cpo3endE:
	.zero		1
	.type		_ZN34_INTERNAL_1c1218e1_4_k_cu_171b22766thrust24THRUST_300001_SM_1000_NS12placeholders2_5E,@object
	.size		_ZN34_INTERNAL_1c1218e1_4_k_cu_171b22766thrust24THRUST_300001_SM_1000_NS12placeholders2_5E,(_ZN34_INTERNAL_1c1218e1_4_k_cu_171b22764cuda3std3__45__cpo4rendE - _ZN34_INTERNAL_1c1218e1_4_k_cu_171b22766thrust24THRUST_300001_SM_1000_NS12placeholders2_5E)
_ZN34_INTERNAL_1c1218e1_4_k_cu_171b22766thrust24THRUST_300001_SM_1000_NS12placeholders2_5E:
	.zero		1
	.type		_ZN34_INTERNAL_1c1218e1_4_k_cu_171b22764cuda3std3__45__cpo4rendE,@object
	.size		_ZN34_INTERNAL_1c1218e1_4_k_cu_171b22764cuda3std3__45__cpo4rendE,(_ZN34_INTERNAL_1c1218e1_4_k_cu_171b22764cuda3std6ranges3__45__cpo9iter_swapE - _ZN34_INTERNAL_1c1218e1_4_k_cu_171b22764cuda3std3__45__cpo4rendE)
_ZN34_INTERNAL_1c1218e1_4_k_cu_171b22764cuda3std3__45__cpo4rendE:
	.zero		1
	.type		_ZN34_INTERNAL_1c1218e1_4_k_cu_171b22764cuda3std6ranges3__45__cpo9iter_swapE,@object
	.size		_ZN34_INTERNAL_1c1218e1_4_k_cu_171b22764cuda3std6ranges3__45__cpo9iter_swapE,(_ZN34_INTERNAL_1c1218e1_4_k_cu_171b22764cuda3std3__48unexpectE - _ZN34_INTERNAL_1c1218e1_4_k_cu_171b22764cuda3std6ranges3__45__cpo9iter_swapE)
_ZN34_INTERNAL_1c1218e1_4_k_cu_171b22764cuda3std6ranges3__45__cpo9iter_swapE:
	.zero		1
	.type		_ZN34_INTERNAL_1c1218e1_4_k_cu_171b22764cuda3std3__48unexpectE,@object
	.size		_ZN34_INTERNAL_1c1218e1_4_k_cu_171b22764cuda3std3__48unexpectE,(_ZN34_INTERNAL_1c1218e1_4_k_cu_171b22766thrust24THRUST_300001_SM_1000_NS8cuda_cub3parE - _ZN34_INTERNAL_1c1218e1_4_k_cu_171b22764cuda3std3__48unexpectE)
_ZN34_INTERNAL_1c1218e1_4_k_cu_171b22764cuda3std3__48unexpectE:
	.zero		1
	.type		_ZN34_INTERNAL_1c1218e1_4_k_cu_171b22766thrust24THRUST_300001_SM_1000_NS8cuda_cub3parE,@object
	.size		_ZN34_INTERNAL_1c1218e1_4_k_cu_171b22766thrust24THRUST_300001_SM_1000_NS8cuda_cub3parE,(.L_29 - _ZN34_INTERNAL_1c1218e1_4_k_cu_171b22766thrust24THRUST_300001_SM_1000_NS8cuda_cub3parE)
_ZN34_INTERNAL_1c1218e1_4_k_cu_171b22766thrust24THRUST_300001_SM_1000_NS8cuda_cub3parE:
	.zero		1
.L_29:


//--------------------- .nv.shared._Z12flock_kernalPfS_S_S_ii --------------------------
	.section	.nv.shared._Z12flock_kernalPfS_S_S_ii,"aw",@nobits
	.sectionflags	@""
	.align	4
.nv.shared._Z12flock_kernalPfS_S_S_ii:
	.zero		1264


//--------------------- .nv.constant0._ZN3cub18CUB_300001_SM_10006detail11EmptyKernelIvEEvv --------------------------
	.section	.nv.constant0._ZN3cub18CUB_300001_SM_10006detail11EmptyKernelIvEEvv,"a",@progbits
	.sectionflags	@""
	.align	4
.nv.constant0._ZN3cub18CUB_300001_SM_10006detail11EmptyKernelIvEEvv:
	.zero		896


//--------------------- .nv.constant0._Z12flock_kernalPfS_S_S_ii --------------------------
	.section	.nv.constant0._Z12flock_kernalPfS_S_S_ii,"a",@progbits
	.sectionflags	@""
	.align	4
.nv.constant0._Z12flock_kernalPfS_S_S_ii:
	.zero		936


//--------------------- .nv.constant0._Z15limitVel_kernalfPfS_S_S_i --------------------------
	.section	.nv.constant0._Z15limitVel_kernalfPfS_S_S_i,"a",@progbits
	.sectionflags	@""
	.align	4
.nv.constant0._Z15limitVel_kernalfPfS_S_S_i:
	.zero		940


//--------------------- .nv.constant0._Z16updatePos_kernalPfS_S_S_i --------------------------
	.section	.nv.constant0._Z16updatePos_kernalPfS_S_S_i,"a",@progbits
	.sectionflags	@""
	.align	4
.nv.constant0._Z16updatePos_kernalPfS_S_S_i:
	.zero		932


//--------------------- .nv.constant0._Z22avoidBoundaries_kernalPfS_S_S_i --------------------------
	.section	.nv.constant0._Z22avoidBoundaries_kernalPfS_S_S_i,"a",@progbits
	.sectionflags	@""
	.align	4
.nv.constant0._Z22avoidBoundaries_kernalPfS_S_S_i:
	.zero		932


//--------------------- SYMBOLS --------------------------

	.type		.nv.reservedSmem.offset0,@object
	.size		.nv.reservedSmem.offset0,0x4
	.type		.nv.reservedSmem.cap,@object
	.size		.nv.reservedSmem.cap,0x4
	.type		vprintf,@function
